def gluon_wgmma(
    a_ptr,
    b_ptr,
    c_ptr,
    M,
    N,
    K,
    stride_am,
    stride_bk,
    stride_cm,
    BLOCK_M: gl.constexpr,
    BLOCK_N: gl.constexpr,
    BLOCK_K: gl.constexpr,
    DTYPE: gl.constexpr,
    A_LAYOUT: gl.constexpr,
    B_LAYOUT: gl.constexpr,
    C_LAYOUT: gl.constexpr,
    B_SHAPE: gl.constexpr,
    TRANS_B: gl.constexpr,
    NUM_BUFFERS: gl.constexpr,
    NUM_WARPS: gl.constexpr,
):
    a_desc = tma.make_tensor_descriptor(
        a_ptr, [M, K], [stride_am, 1], [BLOCK_M, BLOCK_K], A_LAYOUT
    )
    b_desc = tma.make_tensor_descriptor(
        b_ptr,
        [N, K] if TRANS_B else [K, N],
        [stride_bk, 1],
        B_SHAPE,
        B_LAYOUT,
    )
    c_desc = tma.make_tensor_descriptor(
        c_ptr, [M, N], [stride_cm, 1], [BLOCK_M, BLOCK_N], C_LAYOUT
    )

    a_bufs = gl.allocate_shared_memory(
        DTYPE, [NUM_BUFFERS, BLOCK_M, BLOCK_K], A_LAYOUT
    )
    b_bufs = gl.allocate_shared_memory(DTYPE, [NUM_BUFFERS] + B_SHAPE, B_LAYOUT)

    pid_m = gl.program_id(0)
    pid_n = gl.program_id(1)
    off_m = pid_m * BLOCK_M
    off_n = pid_n * BLOCK_N

    mma_layout: gl.constexpr = pick_wgmma_layout(DTYPE, BLOCK_M, BLOCK_N, NUM_WARPS)
    acc = warpgroup_mma_init(
        gl.zeros((BLOCK_M, BLOCK_N), dtype=gl.float32, layout=mma_layout)
    )

    bars = gl.allocate_shared_memory(
        gl.int64, [NUM_BUFFERS, 1], mbarrier.MBarrierLayout()
    )
    for i in gl.static_range(NUM_BUFFERS):
        mbarrier.init(bars.index(i), count=1)
    idx = 0
    phase = 0

    for k in range(0, K, BLOCK_K):
        a = a_bufs.index(idx)
        b = b_bufs.index(idx)
        bar = bars.index(idx)
        mbarrier.expect(bar, a_desc.block_type.nbytes + b_desc.block_type.nbytes)
        tma.async_copy_global_to_shared(a_desc, [off_m, k], bar, a)
        tma.async_copy_global_to_shared(
            b_desc, [off_n, k] if TRANS_B else [k, off_n], bar, b
        )
        mbarrier.wait(bar, phase=phase)

        if TRANS_B:
            b = b.permute((1, 0))
        acc = warpgroup_mma_wait(num_outstanding=0, deps=(acc,))
        acc = warpgroup_mma(a, b, acc, is_async=True)

        idx += 1
        if idx == NUM_BUFFERS:
            idx = 0
            phase ^= 1

    acc = warpgroup_mma_wait(num_outstanding=0, deps=(acc,))
    for i in gl.static_range(NUM_BUFFERS):
        mbarrier.invalidate(bars.index(i))

    c_smem = gl.allocate_shared_memory(DTYPE, [BLOCK_M, BLOCK_N], C_LAYOUT)
    c_smem.store(acc.to(DTYPE))
    fence_async_shared()
    tma.async_copy_shared_to_global(c_desc, [off_m, off_n], c_smem)
    tma.store_wait(pendings=0)

# config = {"BLOCK_K": 32, "BLOCK_M": 128, "BLOCK_N": 64, "arch": "sm_90", "dtype": "fp8e4m3", "num_buffers": 2, "num_warps": 4, "trans_b": 1}
# arch = sm_90


// ===== COMPILED SASS (sm_90a) =====

	.target	sm_90a

	.elftype	@"ET_EXEC"


//--------------------- .note.nv.tkinfo           --------------------------
	.section	.note.nv.tkinfo,"",@"SHT_NOTE"
	.sectionflags	@"SHF_NOTE_NV_TKINFO"
	.tkinfo
        /*0018*/ 	.word	0x00000002
        /*0030*/ 	.string	""
        /*0030*/ 	.string	"ptxas"
        /*0030*/ 	.string	"Cuda compilation tools, release 13.0, V13.0.88"
        /*0030*/ 	.string	"Build cuda_13.0.r13.0/compiler.36424714_0"
        /*0030*/ 	.string	"-v  -suppress-debug-info  -lineinfo  -arch sm_90a "



//--------------------- .note.nv.cuinfo           --------------------------
	.section	.note.nv.cuinfo,"",@"SHT_NOTE"
	.sectionflags	@"SHF_NOTE_NV_CUINFO"
        /*0018*/ 	.short	0x0002
        /*001a*/ 	.short	0x005a
        /*001c*/ 	.short	0x0082
	.zero		2


//--------------------- .nv.info                  --------------------------
	.section	.nv.info,"",@"SHT_CUDA_INFO"
	.align	4


	//----- nvinfo : EIATTR_REGCOUNT
	.align		4
        /*0000*/ 	.byte	0x04, 0x2f
        /*0002*/ 	.short	(.L_1 - .L_0)
	.align		4
.L_0:
        /*0004*/ 	.word	index@(gluon_wgmma)
        /*0008*/ 	.word	0x0000005a


	//----- nvinfo : EIATTR_FRAME_SIZE
	.align		4
.L_1:
        /*000c*/ 	.byte	0x04, 0x11
        /*000e*/ 	.short	(.L_3 - .L_2)
	.align		4
.L_2:
        /*0010*/ 	.word	index@(gluon_wgmma)
        /*0014*/ 	.word	0x00000000


	//----- nvinfo : EIATTR_MIN_STACK_SIZE
	.align		4
.L_3:
        /*0018*/ 	.byte	0x04, 0x12
        /*001a*/ 	.short	(.L_5 - .L_4)
	.align		4
.L_4:
        /*001c*/ 	.word	index@(gluon_wgmma)
        /*0020*/ 	.word	0x00000000
.L_5:


//--------------------- .nv.compat                --------------------------
	.section	.nv.compat,"",@"SHT_CUDA_COMPAT_INFO"
	.align	4
        /*0000*/ 	.byte	0x02, 0x09, 0x01, 0x00, 0x02, 0x02, 0x04, 0x00, 0x02, 0x05, 0x05, 0x00, 0x03, 0x07, 0x01, 0x01
        /*0010*/ 	.byte	0x02, 0x03, 0x03, 0x00, 0x02, 0x06, 0x01, 0x00, 0x04, 0x0b, 0x08, 0x00, 0x00, 0x00, 0x00, 0x00
        /*0020*/ 	.byte	0x00, 0x00, 0x00, 0x00


//--------------------- .nv.info.gluon_wgmma      --------------------------
	.section	.nv.info.gluon_wgmma,"",@"SHT_CUDA_INFO"
	.sectionflags	@""
	.align	4


	//----- nvinfo : EIATTR_CUDA_API_VERSION
	.align		4
        /*0000*/ 	.byte	0x04, 0x37
        /*0002*/ 	.short	(.L_7 - .L_6)
.L_6:
        /*0004*/ 	.word	0x00000082


	//----- nvinfo : EIATTR_KPARAM_INFO
	.align		4
.L_7:
        /*0008*/ 	.byte	0x04, 0x17
        /*000a*/ 	.short	(.L_9 - .L_8)
.L_8:
        /*000c*/ 	.word	0x00000000
        /*0010*/ 	.short	0x000a
        /*0012*/ 	.short	0x0048
        /*0014*/ 	.byte	0x00, 0xf4, 0x21, 0x00


	//----- nvinfo : EIATTR_KPARAM_INFO
	.align		4
.L_9:
        /*0018*/ 	.byte	0x04, 0x17
        /*001a*/ 	.short	(.L_11 - .L_10)
.L_10:
        /*001c*/ 	.word	0x00000000
        /*0020*/ 	.short	0x0009
        /*0022*/ 	.short	0x0040
        /*0024*/ 	.byte	0x00, 0xf4, 0x21, 0x00


	//----- nvinfo : EIATTR_KPARAM_INFO
	.align		4
.L_11:
        /*0028*/ 	.byte	0x04, 0x17
        /*002a*/ 	.short	(.L_13 - .L_12)
.L_12:
        /*002c*/ 	.word	0x00000000
        /*0030*/ 	.short	0x0008
        /*0032*/ 	.short	0x0038
        /*0034*/ 	.byte	0x00, 0xf0, 0x21, 0x00


	//----- nvinfo : EIATTR_KPARAM_INFO
	.align		4
.L_13:
        /*0038*/ 	.byte	0x04, 0x17
        /*003a*/ 	.short	(.L_15 - .L_14)
.L_14:
        /*003c*/ 	.word	0x00000000
        /*0040*/ 	.short	0x0007
        /*0042*/ 	.short	0x0030
        /*0044*/ 	.byte	0x00, 0xf0, 0x21, 0x00


	//----- nvinfo : EIATTR_KPARAM_INFO
	.align		4
.L_15:
        /*0048*/ 	.byte	0x04, 0x17
        /*004a*/ 	.short	(.L_17 - .L_16)
.L_16:
        /*004c*/ 	.word	0x00000000
        /*0050*/ 	.short	0x0006
        /*0052*/ 	.short	0x0028
        /*0054*/ 	.byte	0x00, 0xf0, 0x21, 0x00


	//----- nvinfo : EIATTR_KPARAM_INFO
	.align		4
.L_17:
        /*0058*/ 	.byte	0x04, 0x17
        /*005a*/ 	.short	(.L_19 - .L_18)
.L_18:
        /*005c*/ 	.word	0x00000000
        /*0060*/ 	.short	0x0005
        /*0062*/ 	.short	0x0020
        /*0064*/ 	.byte	0x00, 0xf0, 0x11, 0x00


	//----- nvinfo : EIATTR_KPARAM_INFO
	.align		4
.L_19:
        /*0068*/ 	.byte	0x04, 0x17
        /*006a*/ 	.short	(.L_21 - .L_20)
.L_20:
        /*006c*/ 	.word	0x00000000
        /*0070*/ 	.short	0x0004
        /*0072*/ 	.short	0x001c
        /*0074*/ 	.byte	0x00, 0xf0, 0x11, 0x00


	//----- nvinfo : EIATTR_KPARAM_INFO
	.align		4
.L_21:
        /*0078*/ 	.byte	0x04, 0x17
        /*007a*/ 	.short	(.L_23 - .L_22)
.L_22:
        /*007c*/ 	.word	0x00000000
        /*0080*/ 	.short	0x0003
        /*0082*/ 	.short	0x0018
        /*0084*/ 	.byte	0x00, 0xf0, 0x11, 0x00


	//----- nvinfo : EIATTR_KPARAM_INFO
	.align		4
.L_23:
        /*0088*/ 	.byte	0x04, 0x17
        /*008a*/ 	.short	(.L_25 - .L_24)
.L_24:
        /*008c*/ 	.word	0x00000000
        /*0090*/ 	.short	0x0002
        /*0092*/ 	.short	0x0010
        /*0094*/ 	.byte	0x00, 0xf4, 0x21, 0x00


	//----- nvinfo : EIATTR_KPARAM_INFO
	.align		4
.L_25:
        /*0098*/ 	.byte	0x04, 0x17
        /*009a*/ 	.short	(.L_27 - .L_26)
.L_26:
        /*009c*/ 	.word	0x00000000
        /*00a0*/ 	.short	0x0001
        /*00a2*/ 	.short	0x0008
        /*00a4*/ 	.byte	0x00, 0xf4, 0x21, 0x00


	//----- nvinfo : EIATTR_KPARAM_INFO
	.align		4
.L_27:
        /*00a8*/ 	.byte	0x04, 0x17
        /*00aa*/ 	.short	(.L_29 - .L_28)
.L_28:
        /*00ac*/ 	.word	0x00000000
        /*00b0*/ 	.short	0x0000
        /*00b2*/ 	.short	0x0000
        /*00b4*/ 	.byte	0x00, 0xf4, 0x21, 0x00


	//----- nvinfo : EIATTR_SPARSE_MMA_MASK
	.align		4
.L_29:
        /*00b8*/ 	.byte	0x03, 0x50
        /*00ba*/ 	.short	0x0000


	//----- nvinfo : EIATTR_MAXREG_COUNT
	.align		4
        /*00bc*/ 	.byte	0x03, 0x1b
        /*00be*/ 	.short	0x00ff


	//----- nvinfo : EIATTR_NUM_BARRIERS
	.align		4
        /*00c0*/ 	.byte	0x02, 0x4c
        /*00c2*/ 	.byte	0x01
	.zero		1


	//----- nvinfo : EIATTR_MERCURY_ISA_VERSION
	.align		4
        /*00c4*/ 	.byte	0x03, 0x5f
        /*00c6*/ 	.short	0x0101


	//----- nvinfo : EIATTR_INT_WARP_WIDE_INSTR_OFFSETS
	.align		4
        /*00c8*/ 	.byte	0x04, 0x31
        /*00ca*/ 	.short	(.L_31 - .L_30)


	//   ....[0]....
.L_30:
        /*00cc*/ 	.word	0x00001390


	//   ....[1]....
        /*00d0*/ 	.word	0x000013b0


	//   ....[2]....
        /*00d4*/ 	.word	0x00001460


	//   ....[3]....
        /*00d8*/ 	.word	0x000017f0


	//   ....[4]....
        /*00dc*/ 	.word	0x00001800


	//   ....[5]....
        /*00e0*/ 	.word	0x00001870


	//   ....[6]....
        /*00e4*/ 	.word	0x00001880


	//   ....[7]....
        /*00e8*/ 	.word	0x00001ec0


	//   ....[8]....
        /*00ec*/ 	.word	0x00001ed0


	//----- nvinfo : EIATTR_COOP_GROUP_MASK_REGIDS
	.align		4
.L_31:
        /*00f0*/ 	.byte	0x04, 0x29
        /*00f2*/ 	.short	(.L_33 - .L_32)


	//   ....[0]....
.L_32:
        /*00f4*/ 	.word	0xffffffff


	//   ....[1]....
        /*00f8*/ 	.word	0xffffffff


	//   ....[2]....
        /*00fc*/ 	.word	0xffffffff


	//----- nvinfo : EIATTR_COOP_GROUP_INSTR_OFFSETS
	.align		4
.L_33:
        /*0100*/ 	.byte	0x04, 0x28
        /*0102*/ 	.short	(.L_35 - .L_34)


	//   ....[0]....
.L_34:
        /*0104*/ 	.word	0x00000130


	//   ....[1]....
        /*0108*/ 	.word	0x000006e0


	//   ....[2]....
        /*010c*/ 	.word	0x00000cb0


	//----- nvinfo : EIATTR_MBARRIER_INSTR_OFFSETS
	.align		4
.L_35:
        /*0110*/ 	.byte	0x04, 0x39
        /*0112*/ 	.short	(.L_37 - .L_36)


	//   ....[0]....
.L_36:
        /*0114*/ 	.word	0x000014e0
        /*0118*/ 	.word	0x000000ff
        /*011c*/ 	.word	0x00003000
        /*0120*/ 	.short	0x0100
        /*0122*/ 	.byte	0x08
	.zero		1


	//   ....[1]....
        /*0124*/ 	.word	0x00001500
        /*0128*/ 	.word	0x000000ff
        /*012c*/ 	.word	0x00003008
        /*0130*/ 	.short	0x0100
        /*0132*/ 	.byte	0x08
	.zero		1


	//   ....[2]....
        /*0134*/ 	.word	0x00001930
        /*0138*/ 	.word	0x000000ff
        /*013c*/ 	.word	0x00003000
        /*0140*/ 	.short	0x010a
        /*0142*/ 	.byte	0x09
	.zero		1


	//   ....[3]....
        /*0144*/ 	.word	0x00001c20
        /*0148*/ 	.word	0x000000ff
        /*014c*/ 	.word	0x00003000
        /*0150*/ 	.short	0x0108
        /*0152*/ 	.byte	0x08
	.zero		1


	//   ....[4]....
        /*0154*/ 	.word	0x00001d00
        /*0158*/ 	.word	0x000000ff
        /*015c*/ 	.word	0x00003008
        /*0160*/ 	.short	0x0108
        /*0162*/ 	.byte	0x08
	.zero		1


	//   ....[5]....
        /*0164*/ 	.word	0x000020d0
        /*0168*/ 	.word	0x000000ff
        /*016c*/ 	.word	0x00003000
        /*0170*/ 	.short	0x010a
        /*0172*/ 	.byte	0x09
	.zero		1


	//----- nvinfo : EIATTR_NUM_MBARRIERS
	.align		4
.L_37:
        /*0174*/ 	.byte	0x03, 0x38
        /*0176*/ 	.short	0x0002


	//----- nvinfo : EIATTR_EXIT_INSTR_OFFSETS
	.align		4
        /*0178*/ 	.byte	0x04, 0x1c
        /*017a*/ 	.short	(.L_39 - .L_38)


	//   ....[0]....
.L_38:
        /*017c*/ 	.word	0x000020c0


	//----- nvinfo : EIATTR_REQNTID
	.align		4
.L_39:
        /*0180*/ 	.byte	0x04, 0x10
        /*0182*/ 	.short	(.L_41 - .L_40)
.L_40:
        /*0184*/ 	.word	0x00000080
        /*0188*/ 	.word	0x00000001
        /*018c*/ 	.word	0x00000001


	//----- nvinfo : EIATTR_CRS_STACK_SIZE
	.align		4
.L_41:
        /*0190*/ 	.byte	0x04, 0x1e
        /*0192*/ 	.short	(.L_43 - .L_42)
.L_42:
        /*0194*/ 	.word	0x00000000


	//----- nvinfo : EIATTR_CBANK_PARAM_SIZE
	.align		4
.L_43:
        /*0198*/ 	.byte	0x03, 0x19
        /*019a*/ 	.short	0x0050


	//----- nvinfo : EIATTR_PARAM_CBANK
	.align		4
        /*019c*/ 	.byte	0x04, 0x0a
        /*019e*/ 	.short	(.L_45 - .L_44)
	.align		4
.L_44:
        /*01a0*/ 	.word	index@(.nv.constant0.gluon_wgmma)
        /*01a4*/ 	.short	0x0210
        /*01a6*/ 	.short	0x0050


	//----- nvinfo : EIATTR_SW_WAR
	.align		4
.L_45:
        /*01a8*/ 	.byte	0x04, 0x36
        /*01aa*/ 	.short	(.L_47 - .L_46)
.L_46:
        /*01ac*/ 	.word	0x00000008
.L_47:


//--------------------- .nv.callgraph             --------------------------
	.section	.nv.callgraph,"",@"SHT_CUDA_CALLGRAPH"
	.align	4
	.sectionentsize	8
	.align		4
        /*0000*/ 	.word	0x00000000
	.align		4
        /*0004*/ 	.word	0xffffffff
	.align		4
        /*0008*/ 	.word	0x00000000
	.align		4
        /*000c*/ 	.word	0xfffffffe
	.align		4
        /*0010*/ 	.word	0x00000000
	.align		4
        /*0014*/ 	.word	0xfffffffd
	.align		4
        /*0018*/ 	.word	0x00000000
	.align		4
        /*001c*/ 	.word	0xfffffffc


//--------------------- .text.gluon_wgmma         --------------------------
	.section	.text.gluon_wgmma,"ax",@progbits
	.align	128
        .global         gluon_wgmma
        .type           gluon_wgmma,@function
        .size           gluon_wgmma,(.L_x_53 - gluon_wgmma)
        .other          gluon_wgmma,@"STO_CUDA_ENTRY STV_DEFAULT"
gluon_wgmma:
.text.gluon_wgmma:
[----:B------:R-:W-:Y:S01]  /*0000*/  LDC R1, c[0x0][0x28] ;  /* 0x00000a00ff017b82 */ /* 0x000fe20000000800 */
[----:B------:R-:W1:Y:S07]  /*0010*/  S2R R0, SR_TID.X ;  /* 0x0000000000007919 */ /* 0x000e6e0000002100 */
[----:B------:R-:W2:Y:S01]  /*0020*/  S2UR UR4, SR_CgaCtaId ;  /* 0x00000000000479c3 */ /* 0x000ea20000008800 */
[----:B------:R-:W-:Y:S01]  /*0030*/  UMOV UR8, 0x400 ;  /* 0x0000040000087882 */ /* 0x000fe20000000000 */
[----:B------:R-:W-:Y:S01]  /*0040*/  ULDC UR6, c[0x0][0xc] ;  /* 0x0000030000067ab9 */ /* 0x000fe20000000800 */
[----:B------:R-:W-:Y:S05]  /*0050*/  BSSY B0, `(.L_x_0) ;  /* 0x000001f000007945 */ /* 0x000fea0003800000 */
[----:B------:R-:W3:Y:S08]  /*0060*/  LDC R11, c[0x0][0x230] ;  /* 0x00008c00ff0b7b82 */ /* 0x000ef00000000800 */
[----:B------:R-:W-:Y:S08]  /*0070*/  S2UR UR34, SR_CTAID.Y ;  /* 0x00000000002279c3 */ /* 0x000ff00000002600 */
[----:B------:R-:W4:Y:S01]  /*0080*/  S2UR UR5, SR_CTAID.Z ;  /* 0x00000000000579c3 */ /* 0x000f220000002700 */
[----:B--2---:R-:W-:-:S03]  /*0090*/  ULEA UR8, UR4, UR8, 0x18 ;  /* 0x0000000804087291 */ /* 0x004fc6000f8ec03f */
[----:B------:R-:W-:Y:S01]  /*00a0*/  ULDC UR4, c[0x0][0x10] ;  /* 0x0000040000047ab9 */ /* 0x000fe20000000800 */
[----:B-1----:R-:W-:-:S03]  /*00b0*/  LOP3.LUT R2, R0, 0x7f, RZ, 0xc0, !PT ;  /* 0x0000007f00027812 */ /* 0x002fc600078ec0ff */
[----:B------:R-:W1:Y:S01]  /*00c0*/  S2UR UR33, SR_CTAID.X ;  /* 0x00000000002179c3 */ /* 0x000e620000002500 */
[----:B---3--:R-:W-:Y:S01]  /*00d0*/  VIADD R8, R11, 0xffffffff ;  /* 0xffffffff0b087836 */ /* 0x008fe20000000000 */
[C---:B------:R-:W-:Y:S02]  /*00e0*/  ISETP.GE.U32.AND P0, PT, R2.reuse, 0x20, PT ;  /* 0x000000200200780c */ /* 0x040fe40003f06070 */
[C---:B------:R-:W-:Y:S02]  /*00f0*/  ISETP.NE.U32.AND P2, PT, R2.reuse, RZ, PT ;  /* 0x000000ff0200720c */ /* 0x040fe40003f45070 */
[----:B------:R-:W-:Y:S02]  /*0100*/  LEA R4, R2, UR8, 0x2 ;  /* 0x0000000802047c11 */ /* 0x000fe4000f8e10ff */
[----:B------:R-:W2:Y:S07]  /*0110*/  LDC R3, c[0x0][0x228] ;  /* 0x00008a00ff037b82 */ /* 0x000eae0000000800 */
[----:B------:R3:W-:Y:S01]  /*0120*/  @!P0 STS [R4], RZ ;  /* 0x000000ff04008388 */ /* 0x0007e20000000800 */
[----:B------:R-:W-:-:S03]  /*0130*/  NOP ;  /* 0x0000000000007918 */ /* 0x000fc60000000000 */
[----:B------:R3:W-:Y:S01]  /*0140*/  @!P2 STS [UR8+0x20], R8 ;  /* 0x00002008ff00a988 */ /* 0x0007e20008000808 */
[----:B----4-:R-:W-:-:S04]  /*0150*/  UIMAD UR4, UR5, UR4, UR34 ;  /* 0x00000004050472a4 */ /* 0x010fc8000f8e0222 */
[----:B-1----:R-:W-:-:S03]  /*0160*/  UIMAD UR4, UR4, UR6, UR33 ;  /* 0x00000006040472a4 */ /* 0x002fc6000f8e0221 */
[----:B------:R-:W-:Y:S01]  /*0170*/  ULDC.64 UR6, c[0x0][0x250] ;  /* 0x0000940000067ab9 */ /* 0x000fe20000000a00 */
[----:B------:R-:W-:Y:S01]  /*0180*/  UIMAD UR5, UR4, 0x180, URZ ;  /* 0x00000180040578a4 */ /* 0x000fe2000f8e023f */
[----:B--2---:R-:W-:Y:S02]  /*0190*/  VIADD R3, R3, 0xffffffff ;  /* 0xffffffff03037836 */ /* 0x004fe40000000000 */
[----:B------:R-:W-:Y:S01]  /*01a0*/  UMOV UR4, URZ ;  /* 0x0000003f00047c82 */ /* 0x000fe20008000000 */
[----:B------:R-:W-:-:S04]  /*01b0*/  UIADD3 UR28, UP0, UR5, UR6, URZ ;  /* 0x00000006051c7290 */ /* 0x000fc8000ff1e03f */
[----:B------:R-:W-:Y:S01]  /*01c0*/  ULEA.HI.X.SX32 UR29, UR5, UR7, 0x1, UP0 ;  /* 0x00000007051d7291 */ /* 0x000fe200080f0e3f */
[----:B---3--:R-:W-:Y:S11]  /*01d0*/  @P2 BRA `(.L_x_1) ;  /* 0x0000000000182947 */ /* 0x008ff60003800000 */
[----:B------:R-:W1:Y:S01]  /*01e0*/  LDS R5, [UR8+0x8] ;  /* 0x00000808ff057984 */ /* 0x000e620008000800 */
[----:B------:R-:W2:Y:S01]  /*01f0*/  LDC.64 R12, c[0x0][0x210] ;  /* 0x00008400ff0c7b82 */ /* 0x000ea20000000a00 */
[----:B------:R-:W-:Y:S02]  /*0200*/  IMAD.MOV.U32 R6, RZ, RZ, 0x70 ;  /* 0x00000070ff067424 */ /* 0x000fe400078e00ff */
[----:B--2---:R2:W-:Y:S03]  /*0210*/  STS.64 [UR8], R12 ;  /* 0x0000000cff007988 */ /* 0x0045e60008000a08 */
[----:B-1----:R-:W-:-:S05]  /*0220*/  LOP3.LUT R5, R5, 0x10, R6, 0xd8, !PT ;  /* 0x0000001005057812 */ /* 0x002fca00078ed806 */
[----:B------:R2:W-:Y:S02]  /*0230*/  STS [UR8+0x8], R5 ;  /* 0x00000805ff007988 */ /* 0x0005e40008000808 */
.L_x_1:
[----:B------:R-:W-:Y:S05]  /*0240*/  BSYNC B0 ;  /* 0x0000000000007941 */ /* 0x000fea0003800000 */
.L_x_0:
[----:B------:R-:W-:Y:S04]  /*0250*/  BSSY B0, `(.L_x_2) ;  /* 0x000000a000007945 */ /* 0x000fe80003800000 */
[----:B------:R-:W-:Y:S05]  /*0260*/  @P2 BRA `(.L_x_3) ;  /* 0x0000000000202947 */ /* 0x000fea0003800000 */
[----:B--2---:R-:W1:Y:S01]  /*0270*/  LDS R5, [UR8+0x34] ;  /* 0x00003408ff057984 */ /* 0x004e620008000800 */
[----:B------:R-:W-:Y:S02]  /*0280*/  IMAD.MOV.U32 R6, RZ, RZ, 0x1f000000 ;  /* 0x1f000000ff067424 */ /* 0x000fe400078e00ff */
[----:B------:R-:W-:Y:S01]  /*0290*/  @!P2 IMAD.MOV.U32 R7, RZ, RZ, 0x7f ;  /* 0x0000007fff07a424 */ /* 0x000fe200078e00ff */
[----:B------:R-:W2:Y:S02]  /*02a0*/  @!P2 LDS R10, [UR8+0x38] ;  /* 0x00003808ff0aa984 */ /* 0x000ea40008000800 */
[----:B-1----:R-:W-:Y:S02]  /*02b0*/  LOP3.LUT R5, R5, 0xff000000, R6, 0xb8, !PT ;  /* 0xff00000005057812 */ /* 0x002fe400078eb806 */
[----:B--2---:R-:W-:-:S03]  /*02c0*/  @!P2 LOP3.LUT R6, R10, 0xff, R7, 0xb8, !PT ;  /* 0x000000ff0a06a812 */ /* 0x004fc600078eb807 */
[----:B------:R1:W-:Y:S04]  /*02d0*/  STS [UR8+0x34], R5 ;  /* 0x00003405ff007988 */ /* 0x0003e80008000808 */
[----:B------:R1:W-:Y:S02]  /*02e0*/  @!P2 STS [UR8+0x38], R6 ;  /* 0x00003806ff00a988 */ /* 0x0003e40008000808 */
.L_x_3:
[----:B------:R-:W-:Y:S05]  /*02f0*/  BSYNC B0 ;  /* 0x0000000000007941 */ /* 0x000fea0003800000 */
.L_x_2:
[----:B------:R-:W-:Y:S04]  /*0300*/  BSSY B0, `(.L_x_4) ;  /* 0x000000a000007945 */ /* 0x000fe80003800000 */
[----:B------:R-:W-:Y:S05]  /*0310*/  @P2 BRA `(.L_x_5) ;  /* 0x0000000000202947 */ /* 0x000fea0003800000 */
[----:B-12---:R-:W1:Y:S01]  /*0320*/  LDS R5, [UR8+0x1c] ;  /* 0x00001c08ff057984 */ /* 0x006e620008000800 */
[----:B------:R-:W2:Y:S03]  /*0330*/  LDC.64 R6, c[0x0][0x238] ;  /* 0x00008e00ff067b82 */ /* 0x000ea60000000a00 */
[----:B------:R3:W-:Y:S01]  /*0340*/  STS [UR8+0x24], R3 ;  /* 0x00002403ff007988 */ /* 0x0007e20008000808 */
[--C-:B--2---:R-:W-:Y:S02]  /*0350*/  SHF.R.U32.HI R10, RZ, 0x4, R7.reuse ;  /* 0x00000004ff0a7819 */ /* 0x104fe40000011607 */
[----:B------:R-:W-:-:S05]  /*0360*/  SHF.R.U64 R6, R6, 0x4, R7 ;  /* 0x0000000406067819 */ /* 0x000fca0000001207 */
[----:B------:R3:W-:Y:S01]  /*0370*/  STS [UR8+0xc], R6 ;  /* 0x00000c06ff007988 */ /* 0x0007e20008000808 */
[----:B-1----:R-:W-:-:S05]  /*0380*/  LOP3.LUT R5, R5, 0xf, R10, 0xb8, !PT ;  /* 0x0000000f05057812 */ /* 0x002fca00078eb80a */
[----:B------:R3:W-:Y:S02]  /*0390*/  STS [UR8+0x1c], R5 ;  /* 0x00001c05ff007988 */ /* 0x0007e40008000808 */
.L_x_5:
[----:B------:R-:W-:Y:S05]  /*03a0*/  BSYNC B0 ;  /* 0x0000000000007941 */ /* 0x000fea0003800000 */
.L_x_4:
[----:B------:R-:W-:Y:S04]  /*03b0*/  BSSY B1, `(.L_x_6) ;  /* 0x000001d000017945 */ /* 0x000fe80003800000 */
[----:B------:R-:W-:Y:S04]  /*03c0*/  BSSY B0, `(.L_x_7) ;  /* 0x0000018000007945 */ /* 0x000fe80003800000 */
[----:B------:R-:W-:Y:S05]  /*03d0*/  @P2 BRA `(.L_x_8) ;  /* 0x00000000001c2947 */ /* 0x000fea0003800000 */
[----:B-123--:R-:W1:Y:S02]  /*03e0*/  LDS R5, [UR8+0x34] ;  /* 0x00003408ff057984 */ /* 0x00ee640008000800 */
[----:B-1----:R-:W-:-:S05]  /*03f0*/  LOP3.LUT R5, R5, 0x7, RZ, 0xb8, !PT ;  /* 0x0000000705057812 */ /* 0x002fca00078eb8ff */
[----:B------:R1:W-:Y:S01]  /*0400*/  STS [UR8+0x34], R5 ;  /* 0x00003405ff007988 */ /* 0x0003e20008000808 */
[----:B------:R-:W-:Y:S05]  /*0410*/  @P2 BRA `(.L_x_9) ;  /* 0x00000000001c2947 */ /* 0x000fea0003800000 */
[----:B-1----:R-:W1:Y:S02]  /*0420*/  LDS R5, [UR8+0x34] ;  /* 0x00003408ff057984 */ /* 0x002e640008000800 */
[----:B-1----:R-:W-:-:S05]  /*0430*/  LOP3.LUT R5, R5, 0x38, RZ, 0xb8, !PT ;  /* 0x0000003805057812 */ /* 0x002fca00078eb8ff */
[----:B------:R4:W-:Y:S02]  /*0440*/  STS [UR8+0x34], R5 ;  /* 0x00003405ff007988 */ /* 0x0009e40008000808 */
.L_x_8:
[----:B------:R-:W-:Y:S05]  /*0450*/  @P2 BRA `(.L_x_10) ;  /* 0x00000000001c2947 */ /* 0x000fea0003800000 */
[----:B-1234-:R-:W1:Y:S02]  /*0460*/  LDS R5, [UR8+0x8] ;  /* 0x00000808ff057984 */ /* 0x01ee640008000800 */
[----:B-1----:R-:W-:-:S05]  /*0470*/  LOP3.LUT R5, R5, 0x780, RZ, 0xb8, !PT ;  /* 0x0000078005057812 */ /* 0x002fca00078eb8ff */
[----:B------:R2:W-:Y:S02]  /*0480*/  STS [UR8+0x8], R5 ;  /* 0x00000805ff007988 */ /* 0x0005e40008000808 */
.L_x_9:
[----:B------:R-:W-:Y:S05]  /*0490*/  @P2 BRA `(.L_x_11) ;  /* 0x0000000000282947 */ /* 0x000fea0003800000 */
[----:B-12---:R-:W1:Y:S02]  /*04a0*/  LDS R5, [UR8+0x8] ;  /* 0x00000808ff057984 */ /* 0x006e640008000800 */
[----:B-1----:R-:W-:-:S05]  /*04b0*/  LOP3.LUT R5, R5, 0x1800, RZ, 0xb8, !PT ;  /* 0x0000180005057812 */ /* 0x002fca00078eb8ff */
[----:B------:R5:W-:Y:S02]  /*04c0*/  STS [UR8+0x8], R5 ;  /* 0x00000805ff007988 */ /* 0x000be40008000808 */
.L_x_10:
[----:B------:R-:W-:Y:S05]  /*04d0*/  @P2 BREAK B0 ;  /* 0x0000000000002942 */ /* 0x000fea0003800000 */
[----:B------:R-:W-:Y:S05]  /*04e0*/  @P2 BRA `(.L_x_12) ;  /* 0x0000000000242947 */ /* 0x000fea0003800000 */
[----:B-1-3--:R-:W1:Y:S01]  /*04f0*/  LDS R6, [UR8+0x8] ;  /* 0x00000808ff067984 */ /* 0x00ae620008000800 */
[----:B--2-45:R-:W-:-:S05]  /*0500*/  IMAD.MOV.U32 R5, RZ, RZ, 0x6000 ;  /* 0x00006000ff057424 */ /* 0x034fca00078e00ff */
[----:B-1----:R-:W-:-:S04]  /*0510*/  LOP3.LUT R5, R6, 0x2000, R5, 0xd8, !PT ;  /* 0x0000200006057812 */ /* 0x002fc800078ed805 */
[----:B------:R-:W-:-:S05]  /*0520*/  LOP3.LUT R5, R5, 0x400000, RZ, 0xb8, !PT ;  /* 0x0040000005057812 */ /* 0x000fca00078eb8ff */
[----:B------:R3:W-:Y:S02]  /*0530*/  STS [UR8+0x8], R5 ;  /* 0x00000805ff007988 */ /* 0x0007e40008000808 */
.L_x_11:
[----:B------:R-:W-:Y:S05]  /*0540*/  BSYNC B0 ;  /* 0x0000000000007941 */ /* 0x000fea0003800000 */
.L_x_7:
[----:B-123--:R-:W1:Y:S02]  /*0550*/  @!P2 LDS R5, [UR8+0x8] ;  /* 0x00000808ff05a984 */ /* 0x00ee640008000800 */
[----:B-1----:R-:W-:-:S05]  /*0560*/  @!P2 LOP3.LUT R5, R5, 0x8000, RZ, 0xb8, !PT ;  /* 0x000080000505a812 */ /* 0x002fca00078eb8ff */
[----:B------:R1:W-:Y:S02]  /*0570*/  @!P2 STS [UR8+0x8], R5 ;  /* 0x00000805ff00a988 */ /* 0x0003e40008000808 */
.L_x_12:
[----:B------:R-:W-:Y:S05]  /*0580*/  BSYNC B1 ;  /* 0x0000000000017941 */ /* 0x000fea0003800000 */
.L_x_6:
[----:B------:R-:W-:Y:S05]  /*0590*/  WARPSYNC.ALL ;  /* 0x0000000000007948 */ /* 0x000fea0003800000 */
[----:B------:R-:W-:Y:S05]  /*05a0*/  @P0 BRA `(.L_x_13) ;  /* 0x0000000000280947 */ /* 0x000fea0003800000 */
[----:B-12345:R-:W1:Y:S01]  /*05b0*/  S2R R5, SR_LANEID ;  /* 0x0000000000057919 */ /* 0x03ee620000000000 */
[----:B------:R-:W-:Y:S05]  /*05c0*/  WARPSYNC.ALL ;  /* 0x0000000000007948 */ /* 0x000fea0003800000 */
[----:B-1----:R-:W-:-:S05]  /*05d0*/  IMAD.SHL.U32 R5, R5, 0x4, RZ ;  /* 0x0000000405057824 */ /* 0x002fca00078e00ff */
[----:B------:R-:W1:Y:S01]  /*05e0*/  LDS R9, [R5+UR8] ;  /* 0x0000000805097984 */ /* 0x000e620008000800 */
[----:B------:R-:W-:-:S05]  /*05f0*/  IADD3 R6, P1, R5, UR28, RZ ;  /* 0x0000001c05067c10 */ /* 0x000fca000ff3e0ff */
[----:B------:R-:W-:-:S05]  /*0600*/  IMAD.X R7, RZ, RZ, UR29, P1 ;  /* 0x0000001dff077e24 */ /* 0x000fca00088e06ff */
[----:B-1----:R1:W2:Y:S01]  /*0610*/  ATOMG.E.EXCH.STRONG.GPU PT, RZ, [R6], R9 ;  /* 0x0000000906ff73a8 */ /* 0x0022a200041ee100 */
[----:B------:R-:W-:-:S04]  /*0620*/  DEPBAR {5,4,3,2,1,0} ;  /* 0x0000003f0000791a */ /* 0x000fc80000000000 */
[----:B------:R1:W-:Y:S01]  /*0630*/  UTMACCTL.IV [UR28] ;  /* 0x000000001c0079b9 */ /* 0x0003e20008000000 */
[----:B------:R-:W-:Y:S01]  /*0640*/  NOP ;  /* 0x0000000000007918 */ /* 0x000fe20000000000 */
.L_x_13:
[----:B------:R-:W-:Y:S05]  /*0650*/  @P0 BRA `(.L_x_14) ;  /* 0x00000000000c0947 */ /* 0x000fea0003800000 */
[----:B------:R0:W-:Y:S01]  /*0660*/  UTMACMDFLUSH ;  /* 0x00000000000079b7 */ /* 0x0001e20000000000 */
[----:B------:R-:W-:Y:S05]  /*0670*/  @P0 BRA `(.L_x_14) ;  /* 0x0000000000040947 */ /* 0x000fea0003800000 */
[----:B------:R-:W-:-:S04]  /*0680*/  DEPBAR.LE SB0, 0x0 ;  /* 0x000080000000791a */ /* 0x000fc80000000000 */
.L_x_14:
[----:B------:R-:W-:Y:S05]  /*0690*/  WARPSYNC.ALL ;  /* 0x0000000000007948 */ /* 0x000fea0003800000 */
[----:B--2---:R-:W-:Y:S06]  /*06a0*/  BAR.SYNC.DEFER_BLOCKING 0x0 ;  /* 0x0000000000007b1d */ /* 0x004fec0000010000 */
[----:B------:R-:W-:Y:S02]  /*06b0*/  BSSY B1, `(.L_x_15) ;  /* 0x000000b000017945 */ /* 0x000fe40003800000 */
[----:B------:R-:W-:Y:S06]  /*06c0*/  BAR.SYNC.DEFER_BLOCKING 0x0 ;  /* 0x0000000000007b1d */ /* 0x000fec0000010000 */
[----:B------:R2:W-:Y:S01]  /*06d0*/  @!P0 STS [R4], RZ ;  /* 0x000000ff04008388 */ /* 0x0005e20000000800 */
[----:B------:R-:W-:Y:S01]  /*06e0*/  NOP ;  /* 0x0000000000007918 */ /* 0x000fe20000000000 */
[----:B------:R-:W-:Y:S05]  /*06f0*/  @P2 BRA `(.L_x_16) ;  /* 0x0000000000182947 */ /* 0x000fea0003800000 */
[----:B-1-345:R-:W1:Y:S01]  /*0700*/  LDS R5, [UR8+0x8] ;  /* 0x00000808ff057984 */ /* 0x03ae620008000800 */
[----:B------:R-:W3:Y:S01]  /*0710*/  LDC.64 R12, c[0x0][0x218] ;  /* 0x00008600ff0c7b82 */ /* 0x000ee20000000a00 */
[----:B------:R-:W-:Y:S02]  /*0720*/  IMAD.MOV.U32 R6, RZ, RZ, 0x70 ;  /* 0x00000070ff067424 */ /* 0x000fe400078e00ff */
[----:B---3--:R3:W-:Y:S03]  /*0730*/  STS.64 [UR8], R12 ;  /* 0x0000000cff007988 */ /* 0x0087e60008000a08 */
[----:B-1----:R-:W-:-:S05]  /*0740*/  LOP3.LUT R5, R5, 0x10, R6, 0xd8, !PT ;  /* 0x0000001005057812 */ /* 0x002fca00078ed806 */
[----:B------:R3:W-:Y:S02]  /*0750*/  STS [UR8+0x8], R5 ;  /* 0x00000805ff007988 */ /* 0x0007e40008000808 */
.L_x_16:
[----:B-1----:R-:W-:Y:S05]  /*0760*/  BSYNC B1 ;  /* 0x0000000000017941 */ /* 0x002fea0003800000 */
.L_x_15:
[----:B------:R-:W-:Y:S04]  /*0770*/  BSSY B2, `(.L_x_17) ;  /* 0x000000f000027945 */ /* 0x000fe80003800000 */
[----:B------:R-:W-:Y:S04]  /*0780*/  BSSY B1, `(.L_x_18) ;  /* 0x000000c000017945 */ /* 0x000fe80003800000 */
[----:B------:R-:W-:Y:S05]  /*0790*/  @P2 BRA `(.L_x_19) ;  /* 0x0000000000282947 */ /* 0x000fea0003800000 */
[----:B---345:R-:W1:Y:S01]  /*07a0*/  LDS R5, [UR8+0x34] ;  /* 0x00003408ff057984 */ /* 0x038e620008000800 */
[----:B------:R-:W-:Y:S01]  /*07b0*/  IMAD.MOV.U32 R6, RZ, RZ, 0x1f000000 ;  /* 0x1f000000ff067424 */ /* 0x000fe200078e00ff */
[----:B------:R-:W-:Y:S05]  /*07c0*/  @P2 BREAK B1 ;  /* 0x0000000000012942 */ /* 0x000fea0003800000 */
[----:B-1----:R-:W-:-:S05]  /*07d0*/  LOP3.LUT R5, R5, 0xff000000, R6, 0xb8, !PT ;  /* 0xff00000005057812 */ /* 0x002fca00078eb806 */
[----:B------:R1:W-:Y:S01]  /*07e0*/  STS [UR8+0x34], R5 ;  /* 0x00003405ff007988 */ /* 0x0003e20008000808 */
[----:B------:R-:W-:Y:S05]  /*07f0*/  @P2 BRA `(.L_x_20) ;  /* 0x0000000000182947 */ /* 0x000fea0003800000 */
[----:B------:R-:W3:Y:S01]  /*0800*/  LDS R6, [UR8+0x38] ;  /* 0x00003808ff067984 */ /* 0x000ee20008000800 */
[----:B-1----:R-:W-:-:S05]  /*0810*/  IMAD.MOV.U32 R5, RZ, RZ, 0x3f ;  /* 0x0000003fff057424 */ /* 0x002fca00078e00ff */
[----:B---3--:R-:W-:-:S05]  /*0820*/  LOP3.LUT R5, R6, 0xff, R5, 0xb8, !PT ;  /* 0x000000ff06057812 */ /* 0x008fca00078eb805 */
[----:B------:R1:W-:Y:S02]  /*0830*/  STS [UR8+0x38], R5 ;  /* 0x00003805ff007988 */ /* 0x0003e40008000808 */
.L_x_19:
[----:B------:R-:W-:Y:S05]  /*0840*/  BSYNC B1 ;  /* 0x0000000000017941 */ /* 0x000fea0003800000 */
.L_x_18:
[----:B------:R1:W-:Y:S02]  /*0850*/  @!P2 STS [UR8+0x20], R8 ;  /* 0x00002008ff00a988 */ /* 0x0003e40008000808 */
.L_x_20:
[----:B------:R-:W-:Y:S05]  /*0860*/  BSYNC B2 ;  /* 0x0000000000027941 */ /* 0x000fea0003800000 */
.L_x_17:
[----:B------:R-:W-:Y:S05]  /*0870*/  WARPSYNC.ALL ;  /* 0x0000000000007948 */ /* 0x000fea0003800000 */
[----:B-1-345:R-:W1:Y:S01]  /*0880*/  LDC R5, c[0x0][0x22c] ;  /* 0x00008b00ff057b82 */ /* 0x03ae620000000800 */
[----:B------:R-:W-:Y:S01]  /*0890*/  BSSY B2, `(.L_x_21) ;  /* 0x000000b000027945 */ /* 0x000fe20003800000 */
[----:B-1----:R-:W-:-:S03]  /*08a0*/  VIADD R5, R5, 0xffffffff ;  /* 0xffffffff05057836 */ /* 0x002fc60000000000 */
[----:B------:R-:W-:Y:S05]  /*08b0*/  @P2 BRA `(.L_x_22) ;  /* 0x0000000000202947 */ /* 0x000fea0003800000 */
[----:B------:R-:W1:Y:S01]  /*08c0*/  LDS R6, [UR8+0x1c] ;  /* 0x00001c08ff067984 */ /* 0x000e620008000800 */
[----:B------:R-:W3:Y:S03]  /*08d0*/  LDC.64 R12, c[0x0][0x240] ;  /* 0x00009000ff0c7b82 */ /* 0x000ee60000000a00 */
[----:B------:R4:W-:Y:S01]  /*08e0*/  STS [UR8+0x24], R5 ;  /* 0x00002405ff007988 */ /* 0x0009e20008000808 */
[--C-:B---3--:R-:W-:Y:S02]  /*08f0*/  SHF.R.U32.HI R9, RZ, 0x4, R13.reuse ;  /* 0x00000004ff097819 */ /* 0x108fe4000001160d */
[----:B------:R-:W-:-:S05]  /*0900*/  SHF.R.U64 R7, R12, 0x4, R13 ;  /* 0x000000040c077819 */ /* 0x000fca000000120d */
[----:B------:R4:W-:Y:S01]  /*0910*/  STS [UR8+0xc], R7 ;  /* 0x00000c07ff007988 */ /* 0x0009e20008000808 */
[----:B-1----:R-:W-:-:S05]  /*0920*/  LOP3.LUT R6, R6, 0xf, R9, 0xb8, !PT ;  /* 0x0000000f06067812 */ /* 0x002fca00078eb809 */
[----:B------:R4:W-:Y:S02]  /*0930*/  STS [UR8+0x1c], R6 ;  /* 0x00001c06ff007988 */ /* 0x0009e40008000808 */
.L_x_22:
[----:B------:R-:W-:Y:S05]  /*0940*/  BSYNC B2 ;  /* 0x0000000000027941 */ /* 0x000fea0003800000 */
.L_x_21:
[----:B------:R-:W-:Y:S04]  /*0950*/  BSSY B3, `(.L_x_23) ;  /* 0x000001d000037945 */ /* 0x000fe80003800000 */
[----:B------:R-:W-:Y:S04]  /*0960*/  BSSY B2, `(.L_x_24) ;  /* 0x0000018000027945 */ /* 0x000fe80003800000 */
[----:B------:R-:W-:Y:S05]  /*0970*/  @P2 BRA `(.L_x_25) ;  /* 0x00000000001c2947 */ /* 0x000fea0003800000 */
[----:B----4-:R-:W1:Y:S02]  /*0980*/  LDS R6, [UR8+0x34] ;  /* 0x00003408ff067984 */ /* 0x010e640008000800 */
[----:B-1----:R-:W-:-:S05]  /*0990*/  LOP3.LUT R6, R6, 0x7, RZ, 0xb8, !PT ;  /* 0x0000000706067812 */ /* 0x002fca00078eb8ff */
[----:B------:R1:W-:Y:S01]  /*09a0*/  STS [UR8+0x34], R6 ;  /* 0x00003406ff007988 */ /* 0x0003e20008000808 */
[----:B------:R-:W-:Y:S05]  /*09b0*/  @P2 BRA `(.L_x_26) ;  /* 0x00000000001c2947 */ /* 0x000fea0003800000 */
[----:B-1----:R-:W1:Y:S02]  /*09c0*/  LDS R6, [UR8+0x34] ;  /* 0x00003408ff067984 */ /* 0x002e640008000800 */
[----:B-1----:R-:W-:-:S05]  /*09d0*/  LOP3.LUT R6, R6, 0x38, RZ, 0xb8, !PT ;  /* 0x0000003806067812 */ /* 0x002fca00078eb8ff */
[----:B------:R1:W-:Y:S02]  /*09e0*/  STS [UR8+0x34], R6 ;  /* 0x00003406ff007988 */ /* 0x0003e40008000808 */
.L_x_25:
[----:B------:R-:W-:Y:S05]  /*09f0*/  @P2 BRA `(.L_x_27) ;  /* 0x00000000001c2947 */ /* 0x000fea0003800000 */
[----:B-1--4-:R-:W1:Y:S02]  /*0a00*/  LDS R6, [UR8+0x8] ;  /* 0x00000808ff067984 */ /* 0x012e640008000800 */
[----:B-1----:R-:W-:-:S05]  /*0a10*/  LOP3.LUT R6, R6, 0x780, RZ, 0xb8, !PT ;  /* 0x0000078006067812 */ /* 0x002fca00078eb8ff */
[----:B------:R3:W-:Y:S02]  /*0a20*/  STS [UR8+0x8], R6 ;  /* 0x00000806ff007988 */ /* 0x0007e40008000808 */
.L_x_26:
[----:B------:R-:W-:Y:S05]  /*0a30*/  @P2 BRA `(.L_x_28) ;  /* 0x0000000000282947 */ /* 0x000fea0003800000 */
[----:B-1-3--:R-:W1:Y:S02]  /*0a40*/  LDS R6, [UR8+0x8] ;  /* 0x00000808ff067984 */ /* 0x00ae640008000800 */
[----:B-1----:R-:W-:-:S05]  /*0a50*/  LOP3.LUT R6, R6, 0x1800, RZ, 0xb8, !PT ;  /* 0x0000180006067812 */ /* 0x002fca00078eb8ff */
[----:B------:R3:W-:Y:S02]  /*0a60*/  STS [UR8+0x8], R6 ;  /* 0x00000806ff007988 */ /* 0x0007e40008000808 */
.L_x_27:
[----:B------:R-:W-:Y:S05]  /*0a70*/  @P2 BREAK B2 ;  /* 0x0000000000022942 */ /* 0x000fea0003800000 */
[----:B------:R-:W-:Y:S05]  /*0a80*/  @P2 BRA `(.L_x_29) ;  /* 0x0000000000242947 */ /* 0x000fea0003800000 */
[----:B-1-34-:R-:W1:Y:S01]  /*0a90*/  LDS R6, [UR8+0x8] ;  /* 0x00000808ff067984 */ /* 0x01ae620008000800 */
[----:B------:R-:W-:-:S05]  /*0aa0*/  IMAD.MOV.U32 R7, RZ, RZ, 0x6000 ;  /* 0x00006000ff077424 */ /* 0x000fca00078e00ff */
[----:B-1----:R-:W-:-:S04]  /*0ab0*/  LOP3.LUT R6, R6, 0x2000, R7, 0xd8, !PT ;  /* 0x0000200006067812 */ /* 0x002fc800078ed807 */
[----:B------:R-:W-:-:S05]  /*0ac0*/  LOP3.LUT R6, R6, 0x400000, RZ, 0xb8, !PT ;  /* 0x0040000006067812 */ /* 0x000fca00078eb8ff */
[----:B------:R4:W-:Y:S02]  /*0ad0*/  STS [UR8+0x8], R6 ;  /* 0x00000806ff007988 */ /* 0x0009e40008000808 */
.L_x_28:
[----:B------:R-:W-:Y:S05]  /*0ae0*/  BSYNC B2 ;  /* 0x0000000000027941 */ /* 0x000fea0003800000 */
.L_x_24:
[----:B-1-34-:R-:W1:Y:S02]  /*0af0*/  @!P2 LDS R6, [UR8+0x8] ;  /* 0x00000808ff06a984 */ /* 0x01ae640008000800 */
[----:B-1----:R-:W-:-:S05]  /*0b00*/  @!P2 LOP3.LUT R6, R6, 0x8000, RZ, 0xb8, !PT ;  /* 0x000080000606a812 */ /* 0x002fca00078eb8ff */
[----:B------:R5:W-:Y:S02]  /*0b10*/  @!P2 STS [UR8+0x8], R6 ;  /* 0x00000806ff00a988 */ /* 0x000be40008000808 */
.L_x_29:
[----:B------:R-:W-:Y:S05]  /*0b20*/  BSYNC B3 ;  /* 0x0000000000037941 */ /* 0x000fea0003800000 */
.L_x_23:
[----:B------:R-:W-:Y:S05]  /*0b30*/  WARPSYNC.ALL ;  /* 0x0000000000007948 */ /* 0x000fea0003800000 */
[----:B------:R-:W-:-:S04]  /*0b40*/  UIADD3 UR31, UR5, 0x80, URZ ;  /* 0x00000080051f7890 */ /* 0x000fc8000fffe03f */
[----:B------:R-:W-:-:S04]  /*0b50*/  UIADD3 UR30, UP0, UR31, UR6, URZ ;  /* 0x000000061f1e7290 */ /* 0x000fc8000ff1e03f */
[----:B------:R-:W-:Y:S01]  /*0b60*/  ULEA.HI.X.SX32 UR31, UR31, UR7, 0x1, UP0 ;  /* 0x000000071f1f7291 */ /* 0x000fe200080f0e3f */
[----:B------:R-:W-:Y:S11]  /*0b70*/  @P0 BRA `(.L_x_30) ;  /* 0x0000000000280947 */ /* 0x000ff60003800000 */
[----:B-1-345:R-:W1:Y:S01]  /*0b80*/  S2R R6, SR_LANEID ;  /* 0x0000000000067919 */ /* 0x03ae620000000000 */
[----:B------:R-:W-:Y:S05]  /*0b90*/  WARPSYNC.ALL ;  /* 0x0000000000007948 */ /* 0x000fea0003800000 */
[----:B-1----:R-:W-:-:S05]  /*0ba0*/  IMAD.SHL.U32 R8, R6, 0x4, RZ ;  /* 0x0000000406087824 */ /* 0x002fca00078e00ff */
[----:B------:R-:W1:Y:S01]  /*0bb0*/  LDS R9, [R8+UR8] ;  /* 0x0000000808097984 */ /* 0x000e620008000800 */
[----:B------:R-:W-:-:S05]  /*0bc0*/  IADD3 R6, P1, R8, UR30, RZ ;  /* 0x0000001e08067c10 */ /* 0x000fca000ff3e0ff */
[----:B------:R-:W-:-:S05]  /*0bd0*/  IMAD.X R7, RZ, RZ, UR31, P1 ;  /* 0x0000001fff077e24 */ /* 0x000fca00088e06ff */
[----:B-1----:R1:W3:Y:S01]  /*0be0*/  ATOMG.E.EXCH.STRONG.GPU PT, RZ, [R6], R9 ;  /* 0x0000000906ff73a8 */ /* 0x0022e200041ee100 */
[----:B------:R-:W-:-:S04]  /*0bf0*/  DEPBAR {5,4,3,2,1,0} ;  /* 0x0000003f0000791a */ /* 0x000fc80000000000 */
[----:B------:R1:W-:Y:S01]  /*0c00*/  UTMACCTL.IV [UR30] ;  /* 0x000000001e0079b9 */ /* 0x0003e20008000000 */
[----:B------:R-:W-:Y:S01]  /*0c10*/  NOP ;  /* 0x0000000000007918 */ /* 0x000fe20000000000 */
.L_x_30:
[----:B------:R-:W-:Y:S05]  /*0c20*/  @P0 BRA `(.L_x_31) ;  /* 0x00000000000c0947 */ /* 0x000fea0003800000 */
[----:B------:R0:W-:Y:S01]  /*0c30*/  UTMACMDFLUSH ;  /* 0x00000000000079b7 */ /* 0x0001e20000000000 */
[----:B------:R-:W-:Y:S05]  /*0c40*/  @P0 BRA `(.L_x_31) ;  /* 0x0000000000040947 */ /* 0x000fea0003800000 */
[----:B------:R-:W-:-:S04]  /*0c50*/  DEPBAR.LE SB0, 0x0 ;  /* 0x000080000000791a */ /* 0x000fc80000000000 */
.L_x_31:
[----:B------:R-:W-:Y:S05]  /*0c60*/  WARPSYNC.ALL ;  /* 0x0000000000007948 */ /* 0x000fea0003800000 */
[----:B---3--:R-:W-:Y:S06]  /*0c70*/  BAR.SYNC.DEFER_BLOCKING 0x0 ;  /* 0x0000000000007b1d */ /* 0x008fec0000010000 */
[----:B------:R-:W-:Y:S02]  /*0c80*/  BSSY B3, `(.L_x_32) ;  /* 0x000000b000037945 */ /* 0x000fe40003800000 */
[----:B------:R-:W-:Y:S06]  /*0c90*/  BAR.SYNC.DEFER_BLOCKING 0x0 ;  /* 0x0000000000007b1d */ /* 0x000fec0000010000 */
[----:B------:R3:W-:Y:S01]  /*0ca0*/  @!P0 STS [R4], RZ ;  /* 0x000000ff04008388 */ /* 0x0007e20000000800 */
[----:B------:R-:W-:Y:S01]  /*0cb0*/  NOP ;  /* 0x0000000000007918 */ /* 0x000fe20000000000 */
[----:B------:R-:W-:Y:S05]  /*0cc0*/  @P2 BRA `(.L_x_33) ;  /* 0x0000000000182947 */ /* 0x000fea0003800000 */
[----:B--23--:R-:W2:Y:S01]  /*0cd0*/  LDS R4, [UR8+0x8] ;  /* 0x00000808ff047984 */ /* 0x00cea20008000800 */
[----:B-1----:R-:W1:Y:S01]  /*0ce0*/  LDC.64 R8, c[0x0][0x220] ;  /* 0x00008800ff087b82 */ /* 0x002e620000000a00 */
[----:B----4-:R-:W-:Y:S02]  /*0cf0*/  IMAD.MOV.U32 R7, RZ, RZ, 0x70 ;  /* 0x00000070ff077424 */ /* 0x010fe400078e00ff */
[----:B-1----:R1:W-:Y:S03]  /*0d00*/  STS.64 [UR8], R8 ;  /* 0x00000008ff007988 */ /* 0x0023e60008000a08 */
[----:B--2---:R-:W-:-:S05]  /*0d10*/  LOP3.LUT R4, R4, 0x10, R7, 0xd8, !PT ;  /* 0x0000001004047812 */ /* 0x004fca00078ed807 */
[----:B------:R1:W-:Y:S02]  /*0d20*/  STS [UR8+0x8], R4 ;  /* 0x00000804ff007988 */ /* 0x0003e40008000808 */
.L_x_33:
[----:B-1----:R-:W-:Y:S05]  /*0d30*/  BSYNC B3 ;  /* 0x0000000000037941 */ /* 0x002fea0003800000 */
.L_x_32:
[----:B------:R-:W-:Y:S04]  /*0d40*/  BSSY B3, `(.L_x_34) ;  /* 0x0000033000037945 */ /* 0x000fe80003800000 */
[----:B------:R-:W-:Y:S04]  /*0d50*/  BSSY B4, `(.L_x_35) ;  /* 0x000002e000047945 */ /* 0x000fe80003800000 */
[----:B------:R-:W-:Y:S05]  /*0d60*/  @P2 BRA `(.L_x_36) ;  /* 0x0000000000242947 */ /* 0x000fea0003800000 */
[----:B--23--:R-:W1:Y:S01]  /*0d70*/  LDS R4, [UR8+0x34] ;  /* 0x00003408ff047984 */ /* 0x00ce620008000800 */
[----:B----4-:R-:W-:-:S05]  /*0d80*/  IMAD.MOV.U32 R7, RZ, RZ, 0x3f000000 ;  /* 0x3f000000ff077424 */ /* 0x010fca00078e00ff */
[----:B-1----:R-:W-:-:S05]  /*0d90*/  LOP3.LUT R4, R4, 0xff000000, R7, 0xb8, !PT ;  /* 0xff00000004047812 */ /* 0x002fca00078eb807 */
[----:B------:R1:W-:Y:S01]  /*0da0*/  STS [UR8+0x34], R4 ;  /* 0x00003404ff007988 */ /* 0x0003e20008000808 */
[----:B------:R-:W-:Y:S05]  /*0db0*/  @P2 BRA `(.L_x_37) ;  /* 0x0000000000182947 */ /* 0x000fea0003800000 */
[----:B-1----:R-:W1:Y:S01]  /*0dc0*/  LDS R4, [UR8+0x38] ;  /* 0x00003808ff047984 */ /* 0x002e620008000800 */
[----:B------:R-:W-:-:S05]  /*0dd0*/  IMAD.MOV.U32 R7, RZ, RZ, 0x7f ;  /* 0x0000007fff077424 */ /* 0x000fca00078e00ff */
[----:B-1----:R-:W-:-:S05]  /*0de0*/  LOP3.LUT R4, R4, 0xff, R7, 0xb8, !PT ;  /* 0x000000ff04047812 */ /* 0x002fca00078eb807 */
[----:B------:R1:W-:Y:S02]  /*0df0*/  STS [UR8+0x38], R4 ;  /* 0x00003804ff007988 */ /* 0x0003e40008000808 */
.L_x_36:
[----:B------:R-:W-:Y:S05]  /*0e00*/  @P2 BRA `(.L_x_38) ;  /* 0x00000000000c2947 */ /* 0x000fea0003800000 */
[----:B------:R1:W-:Y:S02]  /*0e10*/  STS [UR8+0x20], R5 ;  /* 0x00002005ff007988 */ /* 0x0003e40008000808 */
.L_x_37:
[----:B------:R-:W-:Y:S05]  /*0e20*/  @P2 BRA `(.L_x_39) ;  /* 0x0000000000242947 */ /* 0x000fea0003800000 */
[----:B------:R1:W-:Y:S02]  /*0e30*/  STS [UR8+0x24], R3 ;  /* 0x00002403ff007988 */ /* 0x0003e40008000808 */
.L_x_38:
[----:B------:R-:W-:Y:S05]  /*0e40*/  @P2 BRA `(.L_x_40) ;  /* 0x00000000002c2947 */ /* 0x000fea0003800000 */
[----:B-1----:R-:W1:Y:S01]  /*0e50*/  LDS R3, [UR8+0x1c] ;  /* 0x00001c08ff037984 */ /* 0x002e620008000800 */
[----:B--234-:R-:W5:Y:S02]  /*0e60*/  LDC.64 R4, c[0x0][0x248] ;  /* 0x00009200ff047b82 */ /* 0x01cf640000000a00 */
[--C-:B-----5:R-:W-:Y:S02]  /*0e70*/  SHF.R.U32.HI R6, RZ, 0x4, R5.reuse ;  /* 0x00000004ff067819 */ /* 0x120fe40000011605 */
[----:B------:R-:W-:-:S05]  /*0e80*/  SHF.R.U64 R4, R4, 0x4, R5 ;  /* 0x0000000404047819 */ /* 0x000fca0000001205 */
[----:B------:R2:W-:Y:S01]  /*0e90*/  STS [UR8+0xc], R4 ;  /* 0x00000c04ff007988 */ /* 0x0005e20008000808 */
[----:B-1----:R-:W-:-:S05]  /*0ea0*/  LOP3.LUT R3, R3, 0xf, R6, 0xb8, !PT ;  /* 0x0000000f03037812 */ /* 0x002fca00078eb806 */
[----:B------:R2:W-:Y:S02]  /*0eb0*/  STS [UR8+0x1c], R3 ;  /* 0x00001c03ff007988 */ /* 0x0005e40008000808 */
.L_x_39:
[----:B------:R-:W-:Y:S05]  /*0ec0*/  @P2 BRA `(.L_x_41) ;  /* 0x00000000001c2947 */ /* 0x000fea0003800000 */
[----:B--2---:R-:W2:Y:S02]  /*0ed0*/  LDS R3, [UR8+0x34] ;  /* 0x00003408ff037984 */ /* 0x004ea40008000800 */
[----:B--2---:R-:W-:-:S05]  /*0ee0*/  LOP3.LUT R3, R3, 0x7, RZ, 0xb8, !PT ;  /* 0x0000000703037812 */ /* 0x004fca00078eb8ff */
[----:B------:R2:W-:Y:S02]  /*0ef0*/  STS [UR8+0x34], R3 ;  /* 0x00003403ff007988 */ /* 0x0005e40008000808 */
.L_x_40:
[----:B------:R-:W-:Y:S05]  /*0f00*/  @P2 BRA `(.L_x_42) ;  /* 0x00000000001c2947 */ /* 0x000fea0003800000 */
[----:B-12---:R-:W1:Y:S02]  /*0f10*/  LDS R3, [UR8+0x34] ;  /* 0x00003408ff037984 */ /* 0x006e640008000800 */
[----:B-1----:R-:W-:-:S05]  /*0f20*/  LOP3.LUT R3, R3, 0x38, RZ, 0xb8, !PT ;  /* 0x0000003803037812 */ /* 0x002fca00078eb8ff */
[----:B------:R1:W-:Y:S02]  /*0f30*/  STS [UR8+0x34], R3 ;  /* 0x00003403ff007988 */ /* 0x0003e40008000808 */
.L_x_41:
[----:B------:R-:W-:Y:S05]  /*0f40*/  @P2 BRA `(.L_x_43) ;  /* 0x00000000001c2947 */ /* 0x000fea0003800000 */
[----:B-12---:R-:W1:Y:S02]  /*0f50*/  LDS R3, [UR8+0x8] ;  /* 0x00000808ff037984 */ /* 0x006e640008000800 */
[----:B-1----:R-:W-:-:S05]  /*0f60*/  LOP3.LUT R3, R3, 0x780, RZ, 0xb8, !PT ;  /* 0x0000078003037812 */ /* 0x002fca00078eb8ff */
[----:B------:R1:W-:Y:S02]  /*0f70*/  STS [UR8+0x8], R3 ;  /* 0x00000803ff007988 */ /* 0x0003e40008000808 */
.L_x_42:
[----:B------:R-:W-:Y:S05]  /*0f80*/  @P2 BRA `(.L_x_44) ;  /* 0x0000000000282947 */ /* 0x000fea0003800000 */
[----:B-12---:R-:W1:Y:S02]  /*0f90*/  LDS R3, [UR8+0x8] ;  /* 0x00000808ff037984 */ /* 0x006e640008000800 */
[----:B-1----:R-:W-:-:S05]  /*0fa0*/  LOP3.LUT R3, R3, 0x1800, RZ, 0xb8, !PT ;  /* 0x0000180003037812 */ /* 0x002fca00078eb8ff */
[----:B------:R1:W-:Y:S02]  /*0fb0*/  STS [UR8+0x8], R3 ;  /* 0x00000803ff007988 */ /* 0x0003e40008000808 */
.L_x_43:
[----:B------:R-:W-:Y:S05]  /*0fc0*/  @P2 BREAK B4 ;  /* 0x0000000000042942 */ /* 0x000fea0003800000 */
[----:B------:R-:W-:Y:S05]  /*0fd0*/  @P2 BRA `(.L_x_45) ;  /* 0x0000000000242947 */ /* 0x000fea0003800000 */
[----:B-12---:R-:W1:Y:S01]  /*0fe0*/  LDS R3, [UR8+0x8] ;  /* 0x00000808ff037984 */ /* 0x006e620008000800 */
[----:B---3--:R-:W-:-:S05]  /*0ff0*/  IMAD.MOV.U32 R4, RZ, RZ, 0x6000 ;  /* 0x00006000ff047424 */ /* 0x008fca00078e00ff */
[----:B-1----:R-:W-:-:S04]  /*1000*/  LOP3.LUT R3, R3, 0x4000, R4, 0xd8, !PT ;  /* 0x0000400003037812 */ /* 0x002fc800078ed804 */
[----:B------:R-:W-:-:S05]  /*1010*/  LOP3.LUT R3, R3, 0x400000, RZ, 0xb8, !PT ;  /* 0x0040000003037812 */ /* 0x000fca00078eb8ff */
[----:B------:R1:W-:Y:S02]  /*1020*/  STS [UR8+0x8], R3 ;  /* 0x00000803ff007988 */ /* 0x0003e40008000808 */
.L_x_44:
[----:B------:R-:W-:Y:S05]  /*1030*/  BSYNC B4 ;  /* 0x0000000000047941 */ /* 0x000fea0003800000 */
.L_x_35:
[----:B-12---:R-:W1:Y:S02]  /*1040*/  @!P2 LDS R3, [UR8+0x8] ;  /* 0x00000808ff03a984 */ /* 0x006e640008000800 */
[----:B-1----:R-:W-:-:S05]  /*1050*/  @!P2 LOP3.LUT R3, R3, 0x8000, RZ, 0xb8, !PT ;  /* 0x000080000303a812 */ /* 0x002fca00078eb8ff */
[----:B------:R1:W-:Y:S02]  /*1060*/  @!P2 STS [UR8+0x8], R3 ;  /* 0x00000803ff00a988 */ /* 0x0003e40008000808 */
.L_x_45:
[----:B------:R-:W-:Y:S05]  /*1070*/  BSYNC B3 ;  /* 0x0000000000037941 */ /* 0x000fea0003800000 */
.L_x_34:
[----:B------:R-:W-:Y:S05]  /*1080*/  WARPSYNC.ALL ;  /* 0x0000000000007948 */ /* 0x000fea0003800000 */
[----:B------:R-:W-:Y:S01]  /*1090*/  UIADD3 UR5, UR5, 0x100, URZ ;  /* 0x0000010005057890 */ /* 0x000fe2000fffe03f */
[----:B------:R-:W-:Y:S02]  /*10a0*/  ISETP.GE.AND P1, PT, R11, 0x1, PT ;  /* 0x000000010b00780c */ /* 0x000fe40003f26270 */
[----:B------:R-:W-:Y:S02]  /*10b0*/  CS2R R56, SRZ ;  /* 0x0000000000387805 */ /* 0x000fe4000001ff00 */
[----:B------:R-:W-:Y:S01]  /*10c0*/  CS2R R58, SRZ ;  /* 0x00000000003a7805 */ /* 0x000fe2000001ff00 */
[----:B------:R-:W-:Y:S01]  /*10d0*/  UIADD3 UR32, UP0, UR5, UR6, URZ ;  /* 0x0000000605207290 */ /* 0x000fe2000ff1e03f */
[----:B------:R-:W-:-:S02]  /*10e0*/  CS2R R60, SRZ ;  /* 0x00000000003c7805 */ /* 0x000fc4000001ff00 */
[----:B------:R-:W-:Y:S02]  /*10f0*/  CS2R R62, SRZ ;  /* 0x00000000003e7805 */ /* 0x000fe4000001ff00 */
[----:B------:R-:W-:Y:S01]  /*1100*/  CS2R R64, SRZ ;  /* 0x0000000000407805 */ /* 0x000fe2000001ff00 */
[----:B------:R-:W-:Y:S01]  /*1110*/  ULEA.HI.X.SX32 UR35, UR5, UR7, 0x1, UP0 ;  /* 0x0000000705237291 */ /* 0x000fe200080f0e3f */
[----:B------:R-:W-:Y:S02]  /*1120*/  CS2R R66, SRZ ;  /* 0x0000000000427805 */ /* 0x000fe4000001ff00 */
[----:B------:R-:W-:Y:S02]  /*1130*/  CS2R R68, SRZ ;  /* 0x0000000000447805 */ /* 0x000fe4000001ff00 */
[----:B------:R-:W-:Y:S02]  /*1140*/  CS2R R70, SRZ ;  /* 0x0000000000467805 */ /* 0x000fe4000001ff00 */
[----:B------:R-:W-:-:S02]  /*1150*/  CS2R R72, SRZ ;  /* 0x0000000000487805 */ /* 0x000fc4000001ff00 */
[----:B------:R-:W-:Y:S02]  /*1160*/  CS2R R74, SRZ ;  /* 0x00000000004a7805 */ /* 0x000fe4000001ff00 */
[----:B------:R-:W-:Y:S02]  /*1170*/  CS2R R76, SRZ ;  /* 0x00000000004c7805 */ /* 0x000fe4000001ff00 */
[----:B------:R-:W-:Y:S02]  /*1180*/  CS2R R78, SRZ ;  /* 0x00000000004e7805 */ /* 0x000fe4000001ff00 */
[----:B------:R-:W-:Y:S02]  /*1190*/  CS2R R80, SRZ ;  /* 0x0000000000507805 */ /* 0x000fe4000001ff00 */
[----:B------:R-:W-:Y:S02]  /*11a0*/  CS2R R82, SRZ ;  /* 0x0000000000527805 */ /* 0x000fe4000001ff00 */
[----:B------:R-:W-:-:S02]  /*11b0*/  CS2R R84, SRZ ;  /* 0x0000000000547805 */ /* 0x000fc4000001ff00 */
[----:B------:R-:W-:Y:S02]  /*11c0*/  CS2R R86, SRZ ;  /* 0x0000000000567805 */ /* 0x000fe4000001ff00 */
[----:B------:R-:W-:Y:S02]  /*11d0*/  CS2R R24, SRZ ;  /* 0x0000000000187805 */ /* 0x000fe4000001ff00 */
[----:B------:R-:W-:Y:S02]  /*11e0*/  CS2R R26, SRZ ;  /* 0x00000000001a7805 */ /* 0x000fe4000001ff00 */
[----:B------:R-:W-:Y:S01]  /*11f0*/  CS2R R28, SRZ ;  /* 0x00000000001c7805 */ /* 0x000fe2000001ff00 */
[----:B------:R-:W-:Y:S01]  /*1200*/  IMAD.MOV.U32 R30, RZ, RZ, RZ ;  /* 0x000000ffff1e7224 */ /* 0x000fe200078e00ff */
[----:B------:R-:W-:Y:S06]  /*1210*/  @P0 BRA `(.L_x_46) ;  /* 0x0000000000300947 */ /* 0x000fec0003800000 */
[----:B-12---:R-:W4:Y:S01]  /*1220*/  S2R R3, SR_LANEID ;  /* 0x0000000000037919 */ /* 0x006f220000000000 */
[----:B------:R-:W-:Y:S05]  /*1230*/  WARPSYNC.ALL ;  /* 0x0000000000007948 */ /* 0x000fea0003800000 */
[----:B----45:R-:W-:-:S05]  /*1240*/  IMAD.SHL.U32 R6, R3, 0x4, RZ ;  /* 0x0000000403067824 */ /* 0x030fca00078e00ff */
[----:B------:R-:W1:Y:S01]  /*1250*/  LDS R3, [R6+UR8] ;  /* 0x0000000806037984 */ /* 0x000e620008000800 */
[----:B---3--:R-:W-:Y:S01]  /*1260*/  IADD3 R4, P3, R6, UR32, RZ ;  /* 0x0000002006047c10 */ /* 0x008fe2000ff7e0ff */
[----:B------:R-:W-:-:S04]  /*1270*/  UMOV UR6, UR32 ;  /* 0x0000002000067c82 */ /* 0x000fc80008000000 */
[----:B------:R-:W-:Y:S01]  /*1280*/  IMAD.X R5, RZ, RZ, UR35, P3 ;  /* 0x00000023ff057e24 */ /* 0x000fe200098e06ff */
[----:B------:R-:W-:-:S04]  /*1290*/  UMOV UR7, UR35 ;  /* 0x0000002300077c82 */ /* 0x000fc80008000000 */
[----:B-1----:R1:W2:Y:S01]  /*12a0*/  ATOMG.E.EXCH.STRONG.GPU PT, RZ, [R4], R3 ;  /* 0x0000000304ff73a8 */ /* 0x0022a200041ee100 */
[----:B------:R-:W-:-:S04]  /*12b0*/  DEPBAR {5,4,3,2,1,0} ;  /* 0x0000003f0000791a */ /* 0x000fc80000000000 */
[----:B------:R1:W-:Y:S01]  /*12c0*/  UTMACCTL.IV [UR6] ;  /* 0x00000000060079b9 */ /* 0x0003e20008000000 */
[----:B------:R-:W-:Y:S01]  /*12d0*/  NOP ;  /* 0x0000000000007918 */ /* 0x000fe20000000000 */
.L_x_46:
[----:B------:R-:W-:Y:S05]  /*12e0*/  @P0 BRA `(.L_x_47) ;  /* 0x00000000000c0947 */ /* 0x000fea0003800000 */
[----:B------:R0:W-:Y:S01]  /*12f0*/  UTMACMDFLUSH ;  /* 0x00000000000079b7 */ /* 0x0001e20000000000 */
[----:B------:R-:W-:Y:S05]  /*1300*/  @P0 BRA `(.L_x_47) ;  /* 0x0000000000040947 */ /* 0x000fea0003800000 */
[----:B------:R-:W-:-:S04]  /*1310*/  DEPBAR.LE SB0, 0x0 ;  /* 0x000080000000791a */ /* 0x000fc80000000000 */
.L_x_47:
[----:B------:R-:W-:Y:S05]  /*1320*/  WARPSYNC.ALL ;  /* 0x0000000000007948 */ /* 0x000fea0003800000 */
[----:B--2---:R-:W-:Y:S01]  /*1330*/  BAR.SYNC.DEFER_BLOCKING 0x0 ;  /* 0x0000000000007b1d */ /* 0x004fe20000010000 */
[----:B------:R-:W-:Y:S01]  /*1340*/  USHF.L.U32 UR19, UR33, 0x7, URZ ;  /* 0x0000000721137899 */ /* 0x000fe2000800063f */
[----:B------:R-:W-:Y:S01]  /*1350*/  IMAD.MOV.U32 R31, RZ, RZ, RZ ;  /* 0x000000ffff1f7224 */ /* 0x000fe200078e00ff */
[----:B------:R-:W-:Y:S01]  /*1360*/  USHF.L.U32 UR15, UR34, 0x6, URZ ;  /* 0x00000006220f7899 */ /* 0x000fe2000800063f */
[----:B------:R-:W-:Y:S02]  /*1370*/  CS2R R32, SRZ ;  /* 0x0000000000207805 */ /* 0x000fe4000001ff00 */
[----:B------:R-:W-:Y:S01]  /*1380*/  CS2R R34, SRZ ;  /* 0x0000000000227805 */ /* 0x000fe2000001ff00 */
[----:B------:R-:W-:Y:S01]  /*1390*/  VOTEU.ALL UP0, P2 ;  /* 0x00000000003f7886 */ /* 0x000fe20001000000 */
[----:B-1----:R-:W-:Y:S01]  /*13a0*/  UMOV UR6, 0x1 ;  /* 0x0000000100067882 */ /* 0x002fe20000000000 */
[----:B------:R-:W-:Y:S01]  /*13b0*/  VOTEU.ALL UP1, P2 ;  /* 0x00000000003f7886 */ /* 0x000fe20001020000 */
[----:B------:R-:W-:-:S02]  /*13c0*/  CS2R R36, SRZ ;  /* 0x0000000000247805 */ /* 0x000fc4000001ff00 */
[----:B------:R-:W-:Y:S01]  /*13d0*/  CS2R R38, SRZ ;  /* 0x0000000000267805 */ /* 0x000fe2000001ff00 */
[----:B------:R-:W-:-:S04]  /*13e0*/  @!UP0 UIADD3 UR10, -UR6, 0x100000, URZ ;  /* 0x00100000060a8890 */ /* 0x000fc8000fffe13f */
[----:B------:R-:W-:Y:S02]  /*13f0*/  @!UP0 USHF.L.U32 UR11, UR10, 0xb, URZ ;  /* 0x0000000b0a0b8899 */ /* 0x000fe4000800063f */
[----:B------:R-:W-:Y:S01]  /*1400*/  @!UP0 USHF.L.U32 UR10, UR10, 0x1, URZ ;  /* 0x000000010a0a8899 */ /* 0x000fe2000800063f */
[----:B------:R-:W-:Y:S01]  /*1410*/  CS2R R40, SRZ ;  /* 0x0000000000287805 */ /* 0x000fe2000001ff00 */
[----:B------:R-:W-:-:S04]  /*1420*/  @!UP0 UIADD3 UR6, -UR6, 0x100000, URZ ;  /* 0x0010000006068890 */ /* 0x000fc8000fffe13f */
[----:B------:R-:W-:Y:S02]  /*1430*/  @!UP0 USHF.L.U32 UR7, UR6, 0xb, URZ ;  /* 0x0000000b06078899 */ /* 0x000fe4000800063f */
[----:B------:R-:W-:Y:S01]  /*1440*/  @!UP0 USHF.L.U32 UR6, UR6, 0x1, URZ ;  /* 0x0000000106068899 */ /* 0x000fe2000800063f */
[----:B------:R-:W-:Y:S01]  /*1450*/  CS2R R42, SRZ ;  /* 0x00000000002a7805 */ /* 0x000fe2000001ff00 */
[----:B------:R-:W-:Y:S01]  /*1460*/  VOTEU.ALL UP0, P2 ;  /* 0x00000000003f7886 */ /* 0x000fe20001000000 */
[----:B------:R-:W-:Y:S02]  /*1470*/  CS2R R44, SRZ ;  /* 0x00000000002c7805 */ /* 0x000fe4000001ff00 */
[----:B------:R-:W-:Y:S02]  /*1480*/  CS2R R46, SRZ ;  /* 0x00000000002e7805 */ /* 0x000fe4000001ff00 */
[----:B------:R-:W-:Y:S02]  /*1490*/  CS2R R48, SRZ ;  /* 0x0000000000307805 */ /* 0x000fe4000001ff00 */
[----:B------:R-:W-:-:S02]  /*14a0*/  CS2R R50, SRZ ;  /* 0x0000000000327805 */ /* 0x000fc4000001ff00 */
[----:B------:R-:W-:Y:S02]  /*14b0*/  CS2R R52, SRZ ;  /* 0x0000000000347805 */ /* 0x000fe4000001ff00 */
[----:B------:R-:W-:Y:S01]  /*14c0*/  CS2R R54, SRZ ;  /* 0x0000000000367805 */ /* 0x000fe2000001ff00 */
[----:B------:R-:W1:Y:S02]  /*14d0*/  FENCE.VIEW.ASYNC.S ;  /* 0x00000000000073c6 */ /* 0x000e640000000000 */
[----:B-1----:R1:W2:Y:S02]  /*14e0*/  @!UP0 SYNCS.EXCH.64 URZ, [UR8+0x3000], UR10 ;  /* 0x0030000a083f85b2 */ /* 0x0022a40008000100 */
[----:B--2---:R-:W-:Y:S06]  /*14f0*/  BAR.SYNC.DEFER_BLOCKING 0x0 ;  /* 0x0000000000007b1d */ /* 0x004fec0000010000 */
[----:B------:R1:W2:Y:S01]  /*1500*/  @!UP1 SYNCS.EXCH.64 URZ, [UR8+0x3008], UR6 ;  /* 0x00300806083f95b2 */ /* 0x0002a20008000100 */
[----:B------:R-:W-:Y:S05]  /*1510*/  @!P1 BRA `(.L_x_48) ;  /* 0x0000000400749947 */ /* 0x000fea0003800000 */
        /* <DEDUP_REMOVED lines=31> */
[----:B------:R-:W-:Y:S01]  /*1710*/  CS2R R54, SRZ ;  /* 0x0000000000367805 */ /* 0x000fe2000001ff00 */
[----:B------:R-:W-:Y:S01]  /*1720*/  UMOV UR5, URZ ;  /* 0x0000003f00057c82 */ /* 0x000fe20008000000 */
[----:B------:R-:W-:-:S05]  /*1730*/  UMOV UR18, URZ ;  /* 0x0000003f00127c82 */ /* 0x000fca0008000000 */
.L_x_50:
[----:B--2---:R-:W-:Y:S01]  /*1740*/  BAR.SYNC.DEFER_BLOCKING 0x0 ;  /* 0x0000000000007b1d */ /* 0x004fe20000010000 */
[----:B------:R-:W-:Y:S01]  /*1750*/  ULEA UR9, UR5, UR8, 0x3 ;  /* 0x0000000805097291 */ /* 0x000fe2000f8e183f */
[----:B------:R-:W-:Y:S01]  /*1760*/  @!P2 IMAD.MOV.U32 R3, RZ, RZ, 0x1800 ;  /* 0x00001800ff03a424 */ /* 0x000fe200078e00ff */
[----:B------:R-:W-:Y:S01]  /*1770*/  ELECT P0, URZ, PT ;  /* 0x00000000003f782f */ /* 0x000fe20003800000 */
[----:B------:R-:W-:-:S03]  /*1780*/  ULEA UR16, UR5, UR8, 0xc ;  /* 0x0000000805107291 */ /* 0x000fc6000f8e603f */
[----:B------:R-:W-:Y:S02]  /*1790*/  ISETP.LT.U32.AND P0, PT, R2, 0x20, P0 ;  /* 0x000000200200780c */ /* 0x000fe40000701070 */
[----:B------:R-:W-:Y:S01]  /*17a0*/  ELECT P1, URZ, PT ;  /* 0x00000000003f782f */ /* 0x000fe20003820000 */
[----:B------:R-:W-:-:S03]  /*17b0*/  ULEA UR12, UR5, UR8, 0xb ;  /* 0x00000008050c7291 */ /* 0x000fc6000f8e583f */
[----:B------:R-:W-:Y:S01]  /*17c0*/  ISETP.LT.U32.AND P1, PT, R2, 0x20, P1 ;  /* 0x000000200200780c */ /* 0x000fe20000f21070 */
[----:B------:R-:W-:Y:S01]  /*17d0*/  UMOV UR14, UR18 ;  /* 0x00000012000e7c82 */ /* 0x000fe20008000000 */
[----:B------:R-:W-:-:S05]  /*17e0*/  UIADD3 UR12, UR12, 0x2000, URZ ;  /* 0x000020000c0c7890 */ /* 0x000fca000fffe03f */
[----:B------:R-:W-:Y:S01]  /*17f0*/  VOTEU.ANY UP0, P0 ;  /* 0x00000000003f7886 */ /* 0x000fe20000000100 */
[----:B------:R-:W-:Y:S01]  /*1800*/  VOTEU.ANY UP2, P0 ;  /* 0x00000000003f7886 */ /* 0x000fe20000040100 */
[----:B------:R2:W-:Y:S01]  /*1810*/  @!P2 SYNCS.ARRIVE.TRANS64 RZ, [UR9+0x3000], R3 ;  /* 0x00300003ffffa9a7 */ /* 0x0005e20008000009 */
[----:B------:R1:W-:Y:S06]  /*1820*/  MEMBAR.ALL.CTA ;  /* 0x0000000000007992 */ /* 0x0003ec0000008000 */
[----:B-1----:R-:W1:Y:S01]  /*1830*/  FENCE.VIEW.ASYNC.S ;  /* 0x00000000000073c6 */ /* 0x002e620000000000 */
[----:B------:R-:W-:Y:S01]  /*1840*/  @UP0 UIADD3 UR17, UR9, 0x3000, URZ ;  /* 0x0000300009110890 */ /* 0x000fe2000fffe03f */
[----:B------:R-:W-:Y:S01]  /*1850*/  @UP0 UMOV UR6, UR28 ;  /* 0x0000001c00060c82 */ /* 0x000fe20008000000 */
[----:B------:R-:W-:Y:S01]  /*1860*/  @UP0 UMOV UR7, UR29 ;  /* 0x0000001d00070c82 */ /* 0x000fe20008000000 */
[----:B-1----:R-:W-:Y:S01]  /*1870*/  VOTEU.ANY UP1, P1 ;  /* 0x00000000003f7886 */ /* 0x002fe20000820100 */
[----:B------:R-:W-:Y:S01]  /*1880*/  VOTEU.ANY UP3, P1 ;  /* 0x00000000003f7886 */ /* 0x000fe20000860100 */
[----:B--2---:R-:W-:-:S03]  /*1890*/  IMAD.U32 R3, RZ, RZ, UR4 ;  /* 0x00000004ff037e24 */ /* 0x004fc6000f8e00ff */
[----:B------:R-:W-:Y:S01]  /*18a0*/  @UP1 UIADD3 UR13, UR9, 0x3000, URZ ;  /* 0x00003000090d1890 */ /* 0x000fe2000fffe03f */
[----:B------:R-:W-:Y:S01]  /*18b0*/  @UP1 UMOV UR10, UR30 ;  /* 0x0000001e000a1c82 */ /* 0x000fe20008000000 */
[----:B------:R-:W-:Y:S01]  /*18c0*/  @UP1 UMOV UR11, UR31 ;  /* 0x0000001f000b1c82 */ /* 0x000fe20008000000 */
[----:B------:R-:W-:Y:S01]  /*18d0*/  SHF.L.U32 R3, R3, 0x1f, RZ ;  /* 0x0000001f03037819 */ /* 0x000fe200000006ff */
[----:B------:R-:W-:Y:S06]  /*18e0*/  BAR.SYNC.DEFER_BLOCKING 0x0 ;  /* 0x0000000000007b1d */ /* 0x000fec0000010000 */
[----:B------:R1:W-:Y:S02]  /*18f0*/  @UP2 UTMALDG.2D [UR16], [UR6] ;  /* 0x00000010060025b4 */ /* 0x0003e40008008000 */
[----:B------:R-:W-:Y:S06]  /*1900*/  BAR.SYNC.DEFER_BLOCKING 0x0 ;  /* 0x0000000000007b1d */ /* 0x000fec0000010000 */
[----:B------:R1:W-:Y:S02]  /*1910*/  @UP3 UTMALDG.2D [UR12], [UR10] ;  /* 0x0000000c0a0035b4 */ /* 0x0003e40008008000 */
[----:B------:R-:W-:Y:S06]  /*1920*/  BAR.SYNC.DEFER_BLOCKING 0x0 ;  /* 0x0000000000007b1d */ /* 0x000fec0000010000 */
[----:B------:R-:W2:Y:S02]  /*1930*/  SYNCS.PHASECHK.TRANS64.TRYWAIT P0, [UR9+0x3000], R3 ;  /* 0x00300003ff0075a7 */ /* 0x000ea40008000149 */
[----:B-12---:R-:W-:Y:S05]  /*1940*/  @!P0 BRA `(.L_x_49) ;  /* 0x0000000400e08947 */ /* 0x006fea0003800000 */
.L_x_51:
[----:B------:R-:W1:Y:S01]  /*1950*/  LDC R3, c[0x0][0x230] ;  /* 0x00008c00ff037b82 */ /* 0x000e620000000800 */
[----:B------:R-:W-:Y:S01]  /*1960*/  UIADD3 UR18, UR18, 0x20, URZ ;  /* 0x0000002012127890 */ /* 0x000fe2000fffe03f */
[----:B------:R-:W-:Y:S02]  /*1970*/  WARPGROUP.DEPBAR.LE gsb0, 0x0 ;  /* 0x00008000000079c5 */ /* 0x000fe40000010000 */
[----:B------:R-:W-:Y:S01]  /*1980*/  USHF.R.U32.HI UR6, URZ, 0x4, UR16 ;  /* 0x000000043f067899 */ /* 0x000fe20008011610 */
[----:B------:R-:W-:Y:S01]  /*1990*/  WARPGROUP.ARRIVE ;  /* 0x00000000000079c5 */ /* 0x000fe20000000000 */
[----:B------:R-:W-:Y:S02]  /*19a0*/  USHF.R.U32.HI UR26, URZ, 0x4, UR12 ;  /* 0x000000043f1a7899 */ /* 0x000fe4000801160c */
[----:B------:R-:W-:Y:S02]  /*19b0*/  USGXT.U32 UR6, UR6, 0xe ;  /* 0x0000000e0606789a */ /* 0x000fe40008000000 */
[----:B------:R-:W-:Y:S01]  /*19c0*/  UIADD3 UR5, UR5, 0x1, URZ ;  /* 0x0000000105057890 */ /* 0x000fe2000fffe03f */
[----:B------:R-:W-:Y:S01]  /*19d0*/  UMOV UR20, 0xffffff80 ;  /* 0xffffff8000147882 */ /* 0x000fe20000000000 */
[----:B------:R-:W-:Y:S01]  /*19e0*/  UMOV UR21, 0x3fffffef ;  /* 0x3fffffef00157882 */ /* 0x000fe20000000000 */
[----:B------:R-:W-:Y:S01]  /*19f0*/  UMOV UR7, URZ ;  /* 0x0000003f00077c82 */ /* 0x000fe20008000000 */
[----:B------:R-:W-:-:S02]  /*1a00*/  USGXT.U32 UR26, UR26, 0xe ;  /* 0x0000000e1a1a789a */ /* 0x000fc40008000000 */
[----:B------:R-:W-:Y:S02]  /*1a10*/  UIADD3.64 UR20, UR6, -UR20, URZ ;  /* 0x8000001406147297 */ /* 0x000fe4000fffe03f */
[----:B------:R-:W-:Y:S01]  /*1a20*/  UISETP.NE.U32.AND UP0, UPT, UR5, 0x2, UPT ;  /* 0x000000020500788c */ /* 0x000fe2000bf05070 */
[----:B------:R-:W-:Y:S01]  /*1a30*/  UMOV UR24, UR6 ;  /* 0x0000000600187c82 */ /* 0x000fe20008000000 */
[----:B------:R-:W-:Y:S02]  /*1a40*/  UMOV UR27, 0xc0000010 ;  /* 0xc0000010001b7882 */ /* 0x000fe40000000000 */
[----:B------:R-:W-:Y:S01]  /*1a50*/  USEL UR6, URZ, 0x1, UP0 ;  /* 0x000000013f067887 */ /* 0x000fe20008000000 */
[----:B-1----:R-:W-:Y:S01]  /*1a60*/  ISETP.LE.AND P0, PT, R3, UR18, PT ;  /* 0x0000001203007c0c */ /* 0x002fe2000bf03270 */
[----:B------:R-:W-:Y:S01]  /*1a70*/  UMOV UR25, 0xc0000010 ;  /* 0xc000001000197882 */ /* 0x000fe20000000000 */
[----:B------:R-:W-:Y:S01]  /*1a80*/  UMOV UR22, UR26 ;  /* 0x0000001a00167c82 */ /* 0x000fe20008000000 */
[----:B------:R-:W-:Y:S01]  /*1a90*/  UMOV UR23, UR27 ;  /* 0x0000001b00177c82 */ /* 0x000fe20008000000 */
[----:B------:R-:W-:Y:S01]  /*1aa0*/  QGMMA.64x64x32.F32.E4M3.E4M3 R56, gdesc[UR24], R56 ;  /* 0x00e00000183879f3 */ /* 0x000fe20008700838 */
[----:B------:R-:W-:-:S02]  /*1ab0*/  USEL UR5, UR5, URZ, UP0 ;  /* 0x0000003f05057287 */ /* 0x000fc40008000000 */
[----:B------:R-:W-:Y:S01]  /*1ac0*/  ULOP3.LUT UR4, UR4, UR6, URZ, 0x3c, !UPT ;  /* 0x0000000604047292 */ /* 0x000fe2000f8e3c3f */
[----:B------:R-:W-:Y:S05]  /*1ad0*/  QGMMA.64x64x32.F32.E4M3.E4M3 R24, gdesc[UR20], R24, gsb0 ;  /* 0x00e00000141879f3 */ /* 0x000fea0008000818 */
[----:B------:R-:W-:Y:S06]  /*1ae0*/  @!P0 BRA `(.L_x_50) ;  /* 0xfffffffc00148947 */ /* 0x000fec000383ffff */
.L_x_48:
[----:B------:R-:W-:Y:S02]  /*1af0*/  WARPGROUP.DEPBAR.LE gsb0, 0x0 ;  /* 0x00008000000079c5 */ /* 0x000fe40000010000 */
[----:B--2---:R-:W-:Y:S01]  /*1b00*/  BAR.SYNC.DEFER_BLOCKING 0x0 ;  /* 0x0000000000007b1d */ /* 0x004fe20000010000 */
[C---:B------:R-:W-:Y:S01]  /*1b10*/  IMAD.SHL.U32 R3, R0.reuse, 0x20, RZ ;  /* 0x0000002000037824 */ /* 0x040fe200078e00ff */
[----:B------:R-:W-:Y:S01]  /*1b20*/  F2FP.SATFINITE.E4M3.F32.PACK_AB_MERGE_C R56, R57, R56, RZ ;  /* 0x000000383938723e */ /* 0x000fe200048070ff */
[C---:B---3--:R-:W-:Y:S01]  /*1b30*/  IMAD.SHL.U32 R4, R0.reuse, 0x10, RZ ;  /* 0x0000001000047824 */ /* 0x048fe200078e00ff */
[----:B------:R-:W-:Y:S01]  /*1b40*/  F2FP.SATFINITE.E4M3.F32.PACK_AB_MERGE_C R58, R59, R58, RZ ;  /* 0x0000003a3b3a723e */ /* 0x000fe200048070ff */
[----:B------:R-:W-:Y:S01]  /*1b50*/  IMAD.SHL.U32 R0, R0, 0x2, RZ ;  /* 0x0000000200007824 */ /* 0x000fe200078e00ff */
[----:B------:R-:W-:Y:S02]  /*1b60*/  LOP3.LUT R3, R3, 0xc00, RZ, 0xc0, !PT ;  /* 0x00000c0003037812 */ /* 0x000fe400078ec0ff */
[----:B------:R-:W-:-:S02]  /*1b70*/  ELECT P0, URZ, PT ;  /* 0x00000000003f782f */ /* 0x000fc40003800000 */
[----:B------:R-:W-:Y:S01]  /*1b80*/  F2FP.SATFINITE.E4M3.F32.PACK_AB_MERGE_C R60, R61, R60, RZ ;  /* 0x0000003c3d3c723e */ /* 0x000fe200048070ff */
[----:B------:R-:W-:Y:S01]  /*1b90*/  UMOV UR9, UR15 ;  /* 0x0000000f00097c82 */ /* 0x000fe20008000000 */
[----:B------:R-:W-:Y:S01]  /*1ba0*/  LOP3.LUT R3, R3, 0x1c0, R4, 0xf8, !PT ;  /* 0x000001c003037812 */ /* 0x000fe200078ef804 */
[----:B-1----:R-:W-:Y:S01]  /*1bb0*/  UMOV UR10, UR19 ;  /* 0x00000013000a7c82 */ /* 0x002fe20008000000 */
[----:B------:R-:W-:Y:S02]  /*1bc0*/  F2FP.SATFINITE.E4M3.F32.PACK_AB_MERGE_C R62, R63, R62, RZ ;  /* 0x0000003e3f3e723e */ /* 0x000fe400048070ff */
[----:B------:R-:W-:Y:S02]  /*1bd0*/  F2FP.SATFINITE.E4M3.F32.PACK_AB_MERGE_C R24, R25, R24, RZ ;  /* 0x000000181918723e */ /* 0x000fe400048070ff */
[----:B------:R-:W-:Y:S02]  /*1be0*/  F2FP.SATFINITE.E4M3.F32.PACK_AB_MERGE_C R26, R27, R26, RZ ;  /* 0x0000001a1b1a723e */ /* 0x000fe400048070ff */
[----:B------:R-:W-:-:S02]  /*1bf0*/  F2FP.SATFINITE.E4M3.F32.PACK_AB_MERGE_C R28, R29, R28, RZ ;  /* 0x0000001c1d1c723e */ /* 0x000fc400048070ff */
[----:B------:R-:W-:Y:S02]  /*1c00*/  F2FP.SATFINITE.E4M3.F32.PACK_AB_MERGE_C R30, R31, R30, RZ ;  /* 0x0000001e1f1e723e */ /* 0x000fe400048070ff */
[----:B------:R-:W-:Y:S01]  /*1c10*/  LOP3.LUT R3, R3, 0x36, R0, 0xf8, !PT ;  /* 0x0000003603037812 */ /* 0x000fe200078ef800 */
[----:B------:R-:W1:Y:S02]  /*1c20*/  @!P2 SYNCS.CCTL.IV [UR8+0x3000] ;  /* 0x00300000ff00a9b1 */ /* 0x000e640008000008 */
[----:B-1----:R-:W-:Y:S01]  /*1c30*/  BAR.SYNC.DEFER_BLOCKING 0x0 ;  /* 0x0000000000007b1d */ /* 0x002fe20000010000 */
[----:B------:R-:W-:Y:S02]  /*1c40*/  F2FP.SATFINITE.E4M3.F32.PACK_AB_MERGE_C R64, R65, R64, RZ ;  /* 0x000000404140723e */ /* 0x000fe400048070ff */
[----:B------:R-:W-:Y:S02]  /*1c50*/  F2FP.SATFINITE.E4M3.F32.PACK_AB_MERGE_C R66, R67, R66, RZ ;  /* 0x000000424342723e */ /* 0x000fe400048070ff */
[----:B------:R-:W-:-:S02]  /*1c60*/  F2FP.SATFINITE.E4M3.F32.PACK_AB_MERGE_C R68, R69, R68, RZ ;  /* 0x000000444544723e */ /* 0x000fc400048070ff */
[----:B------:R-:W-:Y:S02]  /*1c70*/  F2FP.SATFINITE.E4M3.F32.PACK_AB_MERGE_C R70, R71, R70, RZ ;  /* 0x000000464746723e */ /* 0x000fe400048070ff */
[----:B------:R-:W-:Y:S02]  /*1c80*/  F2FP.SATFINITE.E4M3.F32.PACK_AB_MERGE_C R32, R33, R32, RZ ;  /* 0x000000202120723e */ /* 0x000fe400048070ff */
[----:B------:R-:W-:Y:S02]  /*1c90*/  F2FP.SATFINITE.E4M3.F32.PACK_AB_MERGE_C R34, R35, R34, RZ ;  /* 0x000000222322723e */ /* 0x000fe400048070ff */
[----:B------:R-:W-:Y:S02]  /*1ca0*/  F2FP.SATFINITE.E4M3.F32.PACK_AB_MERGE_C R36, R37, R36, RZ ;  /* 0x000000242524723e */ /* 0x000fe400048070ff */
[----:B------:R-:W-:Y:S02]  /*1cb0*/  F2FP.SATFINITE.E4M3.F32.PACK_AB_MERGE_C R38, R39, R38, RZ ;  /* 0x000000262726723e */ /* 0x000fe400048070ff */
[----:B----4-:R-:W-:-:S02]  /*1cc0*/  LOP3.LUT R5, R3, 0x10, RZ, 0x3c, !PT ;  /* 0x0000001003057812 */ /* 0x010fc400078e3cff */
[----:B------:R-:W-:Y:S02]  /*1cd0*/  F2FP.SATFINITE.E4M3.F32.PACK_AB_MERGE_C R72, R73, R72, RZ ;  /* 0x000000484948723e */ /* 0x000fe400048070ff */
[----:B------:R-:W-:Y:S02]  /*1ce0*/  F2FP.SATFINITE.E4M3.F32.PACK_AB_MERGE_C R74, R75, R74, RZ ;  /* 0x0000004a4b4a723e */ /* 0x000fe400048070ff */
[----:B------:R-:W-:Y:S01]  /*1cf0*/  F2FP.SATFINITE.E4M3.F32.PACK_AB_MERGE_C R76, R77, R76, RZ ;  /* 0x0000004c4d4c723e */ /* 0x000fe200048070ff */
[----:B------:R-:W1:Y:S01]  /*1d00*/  @!P2 SYNCS.CCTL.IV [UR8+0x3008] ;  /* 0x00300800ff00a9b1 */ /* 0x000e620008000008 */
[----:B------:R-:W-:Y:S01]  /*1d10*/  F2FP.SATFINITE.E4M3.F32.PACK_AB_MERGE_C R78, R79, R78, RZ ;  /* 0x0000004e4f4e723e */ /* 0x000fe200048070ff */
[----:B-1----:R-:W-:Y:S01]  /*1d20*/  STS.U16 [R3+UR8], R56 ;  /* 0x0000003803007988 */ /* 0x002fe20008000408 */
[----:B------:R-:W-:Y:S02]  /*1d30*/  F2FP.SATFINITE.E4M3.F32.PACK_AB_MERGE_C R40, R41, R40, RZ ;  /* 0x000000282928723e */ /* 0x000fe400048070ff */
[----:B------:R-:W-:Y:S01]  /*1d40*/  F2FP.SATFINITE.E4M3.F32.PACK_AB_MERGE_C R42, R43, R42, RZ ;  /* 0x0000002a2b2a723e */ /* 0x000fe200048070ff */
[----:B------:R-:W-:Y:S01]  /*1d50*/  STS.U16 [R3+UR8+0x200], R58 ;  /* 0x0002003a03007988 */ /* 0x000fe20008000408 */
[----:B------:R-:W-:-:S02]  /*1d60*/  F2FP.SATFINITE.E4M3.F32.PACK_AB_MERGE_C R44, R45, R44, RZ ;  /* 0x0000002c2d2c723e */ /* 0x000fc400048070ff */
[----:B------:R-:W-:Y:S01]  /*1d70*/  F2FP.SATFINITE.E4M3.F32.PACK_AB_MERGE_C R46, R47, R46, RZ ;  /* 0x0000002e2f2e723e */ /* 0x000fe200048070ff */
[----:B------:R-:W-:Y:S01]  /*1d80*/  STS.U16 [R3+UR8+0x8], R60 ;  /* 0x0000083c03007988 */ /* 0x000fe20008000408 */
[----:B------:R-:W-:Y:S02]  /*1d90*/  LOP3.LUT R7, R3, 0x20, RZ, 0x3c, !PT ;  /* 0x0000002003077812 */ /* 0x000fe400078e3cff */
[----:B------:R-:W-:Y:S01]  /*1da0*/  F2FP.SATFINITE.E4M3.F32.PACK_AB_MERGE_C R80, R81, R80, RZ ;  /* 0x000000505150723e */ /* 0x000fe200048070ff */
[----:B------:R-:W-:Y:S01]  /*1db0*/  STS.U16 [R3+UR8+0x208], R62 ;  /* 0x0002083e03007988 */ /* 0x000fe20008000408 */
[----:B------:R-:W-:Y:S02]  /*1dc0*/  F2FP.SATFINITE.E4M3.F32.PACK_AB_MERGE_C R82, R83, R82, RZ ;  /* 0x000000525352723e */ /* 0x000fe400048070ff */
[----:B------:R-:W-:Y:S01]  /*1dd0*/  F2FP.SATFINITE.E4M3.F32.PACK_AB_MERGE_C R84, R85, R84, RZ ;  /* 0x000000545554723e */ /* 0x000fe200048070ff */
[----:B------:R-:W-:Y:S01]  /*1de0*/  STS.U16 [R3+UR8+0x1000], R24 ;  /* 0x0010001803007988 */ /* 0x000fe20008000408 */
[----:B------:R-:W-:-:S02]  /*1df0*/  F2FP.SATFINITE.E4M3.F32.PACK_AB_MERGE_C R86, R87, R86, RZ ;  /* 0x000000565756723e */ /* 0x000fc400048070ff */
[----:B------:R-:W-:Y:S01]  /*1e00*/  F2FP.SATFINITE.E4M3.F32.PACK_AB_MERGE_C R48, R49, R48, RZ ;  /* 0x000000303130723e */ /* 0x000fe200048070ff */
[----:B------:R-:W-:Y:S01]  /*1e10*/  STS.U16 [R3+UR8+0x1200], R26 ;  /* 0x0012001a03007988 */ /* 0x000fe20008000408 */
[----:B------:R-:W-:Y:S02]  /*1e20*/  F2FP.SATFINITE.E4M3.F32.PACK_AB_MERGE_C R50, R51, R50, RZ ;  /* 0x000000323332723e */ /* 0x000fe400048070ff */
[----:B------:R-:W-:Y:S01]  /*1e30*/  F2FP.SATFINITE.E4M3.F32.PACK_AB_MERGE_C R52, R53, R52, RZ ;  /* 0x000000343534723e */ /* 0x000fe200048070ff */
[----:B------:R-:W-:Y:S01]  /*1e40*/  STS.U16 [R3+UR8+0x1008], R28 ;  /* 0x0010081c03007988 */ /* 0x000fe20008000408 */
[----:B------:R-:W-:Y:S02]  /*1e50*/  F2FP.SATFINITE.E4M3.F32.PACK_AB_MERGE_C R54, R55, R54, RZ ;  /* 0x000000363736723e */ /* 0x000fe400048070ff */
[----:B------:R-:W-:Y:S01]  /*1e60*/  ISETP.LT.U32.AND P0, PT, R2, 0x20, P0 ;  /* 0x000000200200780c */ /* 0x000fe20000701070 */
[----:B------:R1:W-:Y:S04]  /*1e70*/  STS.U16 [R3+UR8+0x1208], R30 ;  /* 0x0012081e03007988 */ /* 0x0003e80008000408 */
[----:B------:R-:W-:Y:S04]  /*1e80*/  STS.U16 [R5+UR8], R64 ;  /* 0x0000004005007988 */ /* 0x000fe80008000408 */
[----:B------:R-:W-:Y:S01]  /*1e90*/  STS.U16 [R5+UR8+0x200], R66 ;  /* 0x0002004205007988 */ /* 0x000fe20008000408 */
[----:B-1----:R-:W-:-:S03]  /*1ea0*/  LOP3.LUT R3, R3, 0x30, RZ, 0x3c, !PT ;  /* 0x0000003003037812 */ /* 0x002fc600078e3cff */
[----:B------:R-:W-:Y:S01]  /*1eb0*/  STS.U16 [R5+UR8+0x8], R68 ;  /* 0x0000084405007988 */ /* 0x000fe20008000408 */
[----:B------:R-:W-:Y:S01]  /*1ec0*/  VOTEU.ANY UP0, P0 ;  /* 0x00000000003f7886 */ /* 0x000fe20000000100 */
[----:B------:R-:W-:Y:S02]  /*1ed0*/  VOTEU.ANY UP1, P0 ;  /* 0x00000000003f7886 */ /* 0x000fe40000020100 */
[----:B------:R-:W-:Y:S02]  /*1ee0*/  STS.U16 [R5+UR8+0x208], R70 ;  /* 0x0002084605007988 */ /* 0x000fe40008000408 */
[----:B------:R-:W-:Y:S01]  /*1ef0*/  @UP0 UMOV UR6, UR32 ;  /* 0x0000002000060c82 */ /* 0x000fe20008000000 */
[----:B------:R-:W-:Y:S01]  /*1f00*/  @UP0 UMOV UR7, UR35 ;  /* 0x0000002300070c82 */ /* 0x000fe20008000000 */
[----:B------:R-:W-:Y:S04]  /*1f10*/  STS.U16 [R5+UR8+0x1000], R32 ;  /* 0x0010002005007988 */ /* 0x000fe80008000408 */
[----:B------:R-:W-:Y:S04]  /*1f20*/  STS.U16 [R5+UR8+0x1200], R34 ;  /* 0x0012002205007988 */ /* 0x000fe80008000408 */
[----:B------:R-:W-:Y:S04]  /*1f30*/  STS.U16 [R5+UR8+0x1008], R36 ;  /* 0x0010082405007988 */ /* 0x000fe80008000408 */
[----:B------:R-:W-:Y:S04]  /*1f40*/  STS.U16 [R5+UR8+0x1208], R38 ;  /* 0x0012082605007988 */ /* 0x000fe80008000408 */
[----:B------:R-:W-:Y:S04]  /*1f50*/  STS.U16 [R7+UR8], R72 ;  /* 0x0000004807007988 */ /* 0x000fe80008000408 */
[----:B------:R-:W-:Y:S04]  /*1f60*/  STS.U16 [R7+UR8+0x200], R74 ;  /* 0x0002004a07007988 */ /* 0x000fe80008000408 */
[----:B------:R-:W-:Y:S04]  /*1f70*/  STS.U16 [R7+UR8+0x8], R76 ;  /* 0x0000084c07007988 */ /* 0x000fe80008000408 */
[----:B------:R-:W-:Y:S04]  /*1f80*/  STS.U16 [R7+UR8+0x208], R78 ;  /* 0x0002084e07007988 */ /* 0x000fe80008000408 */
        /* <DEDUP_REMOVED lines=11> */
[----:B------:R-:W-:Y:S01]  /*2040*/  STS.U16 [R3+UR8+0x1208], R54 ;  /* 0x0012083603007988 */ /* 0x000fe20008000408 */
[----:B------:R1:W-:Y:S06]  /*2050*/  MEMBAR.ALL.CTA ;  /* 0x0000000000007992 */ /* 0x0003ec0000008000 */
[----:B-1----:R-:W1:Y:S02]  /*2060*/  FENCE.VIEW.ASYNC.S ;  /* 0x00000000000073c6 */ /* 0x002e640000000000 */
[----:B-1----:R-:W-:Y:S06]  /*2070*/  BAR.SYNC.DEFER_BLOCKING 0x0 ;  /* 0x0000000000007b1d */ /* 0x002fec0000010000 */
[----:B------:R1:W-:Y:S01]  /*2080*/  @UP1 UTMASTG.2D [UR8], [UR6] ;  /* 0x00000008060013b5 */ /* 0x0003e20008008000 */
[----:B------:R0:W-:Y:S01]  /*2090*/  UTMACMDFLUSH ;  /* 0x00000000000079b7 */ /* 0x0001e20000000000 */
[----:B------:R-:W-:-:S04]  /*20a0*/  DEPBAR.LE SB0, 0x0 ;  /* 0x000080000000791a */ /* 0x000fc80000000000 */
[----:B------:R-:W-:Y:S06]  /*20b0*/  BAR.SYNC.DEFER_BLOCKING 0x0 ;  /* 0x0000000000007b1d */ /* 0x000fec0000010000 */
[----:B-1----:R-:W-:Y:S05]  /*20c0*/  EXIT ;  /* 0x000000000000794d */ /* 0x002fea0003800000 */
.L_x_49:
[----:B------:R-:W1:Y:S02]  /*20d0*/  SYNCS.PHASECHK.TRANS64.TRYWAIT P0, [UR9+0x3000], R3 ;  /* 0x00300003ff0075a7 */ /* 0x000e640008000149 */
[----:B-1----:R-:W-:Y:S05]  /*20e0*/  @!P0 BRA `(.L_x_49) ;  /* 0xfffffffc00f88947 */ /* 0x002fea000383ffff */
[----:B------:R-:W-:Y:S05]  /*20f0*/  BRA `(.L_x_51) ;  /* 0xfffffff800147947 */ /* 0x000fea000383ffff */
.L_x_52:
[----:B------:R-:W-:-:S00]  /*2100*/  BRA `(.L_x_52) ;  /* 0xfffffffc00fc7947 */ /* 0x000fc0000383ffff */
[----:B------:R-:W-:-:S00]  /*2110*/  NOP ;  /* 0x0000000000007918 */ /* 0x000fc00000000000 */
        /* <DEDUP_REMOVED lines=14> */
.L_x_53:


//--------------------- .nv.shared.gluon_wgmma    --------------------------
	.section	.nv.shared.gluon_wgmma,"aw",@nobits
	.sectionflags	@""
	.align	16
	.zero		1024


//--------------------- .nv.shared.reserved.0     --------------------------
	.section	.nv.shared.reserved.0,"aw",@nobits
	.weak		__nv_reservedSMEM_offset_0_alias
	.size		__nv_reservedSMEM_offset_0_alias, 0, 0
	.other		__nv_reservedSMEM_offset_0_alias,@"STO_CUDA_RESERVED_SHARED STV_DEFAULT"
__nv_reservedSMEM_offset_0_alias:
	.zero		0


//--------------------- .nv.constant0.gluon_wgmma --------------------------
	.section	.nv.constant0.gluon_wgmma,"a",@progbits
	.sectionflags	@""
	.align	4
.nv.constant0.gluon_wgmma:
	.zero		608


//--------------------- SYMBOLS --------------------------

	.type		.nv.reservedSmem.offset0,@object
	.size		.nv.reservedSmem.offset0,0x4
